//
// Generated by NVIDIA NVVM Compiler
//
// Compiler Build ID: CL-36424714
// Cuda compilation tools, release 13.0, V13.0.88
// Based on NVVM 20.0.0
//

.version 9.0
.target sm_100
.address_size 64

	// .globl	_Z11kernel_1t1ePfS_S_m

.visible .entry _Z11kernel_1t1ePfS_S_m(
	.param .u64 .ptr .align 1 _Z11kernel_1t1ePfS_S_m_param_0,
	.param .u64 .ptr .align 1 _Z11kernel_1t1ePfS_S_m_param_1,
	.param .u64 .ptr .align 1 _Z11kernel_1t1ePfS_S_m_param_2,
	.param .u64 _Z11kernel_1t1ePfS_S_m_param_3
)
{
	.reg .pred 	%p<2>;
	.reg .b32 	%r<11>;
	.reg .b32 	%f<4>;
	.reg .b64 	%rd<15>;

	ld.param.u64 	%rd1, [_Z11kernel_1t1ePfS_S_m_param_0];
	ld.param.u64 	%rd2, [_Z11kernel_1t1ePfS_S_m_param_1];
	ld.param.u64 	%rd3, [_Z11kernel_1t1ePfS_S_m_param_2];
	ld.param.u64 	%rd4, [_Z11kernel_1t1ePfS_S_m_param_3];
	mov.u32 	%r3, %tid.y;
	mov.u32 	%r4, %ctaid.y;
	mov.u32 	%r5, %ntid.y;
	mad.lo.s32 	%r1, %r4, %r5, %r3;
	mov.u32 	%r6, %tid.x;
	mov.u32 	%r7, %ctaid.x;
	mov.u32 	%r8, %ntid.x;
	mad.lo.s32 	%r2, %r7, %r8, %r6;
	cvt.u64.u32 	%rd5, %r1;
	cvt.s64.s32 	%rd6, %r2;
	max.u64 	%rd7, %rd5, %rd6;
	setp.ge.u64 	%p1, %rd7, %rd4;
	@%p1 bra 	$L__BB0_2;
	cvta.to.global.u64 	%rd8, %rd1;
	cvta.to.global.u64 	%rd9, %rd2;
	cvta.to.global.u64 	%rd10, %rd3;
	cvt.u32.u64 	%r9, %rd4;
	mad.lo.s32 	%r10, %r1, %r9, %r2;
	mul.wide.s32 	%rd11, %r10, 4;
	add.s64 	%rd12, %rd8, %rd11;
	ld.global.f32 	%f1, [%rd12];
	add.s64 	%rd13, %rd9, %rd11;
	ld.global.f32 	%f2, [%rd13];
	add.f32 	%f3, %f1, %f2;
	add.s64 	%rd14, %rd10, %rd11;
	st.global.f32 	[%rd14], %f3;
$L__BB0_2:
	ret;

}
	// .globl	_Z11kernel_1t1rPfS_S_m
.visible .entry _Z11kernel_1t1rPfS_S_m(
	.param .u64 .ptr .align 1 _Z11kernel_1t1rPfS_S_m_param_0,
	.param .u64 .ptr .align 1 _Z11kernel_1t1rPfS_S_m_param_1,
	.param .u64 .ptr .align 1 _Z11kernel_1t1rPfS_S_m_param_2,
	.param .u64 _Z11kernel_1t1rPfS_S_m_param_3
)
{
	.reg .pred 	%p<10>;
	.reg .b32 	%r<5>;
	.reg .b32 	%f<88>;
	.reg .b64 	%rd<134>;

	ld.param.u64 	%rd31, [_Z11kernel_1t1rPfS_S_m_param_0];
	ld.param.u64 	%rd32, [_Z11kernel_1t1rPfS_S_m_param_1];
	ld.param.u64 	%rd33, [_Z11kernel_1t1rPfS_S_m_param_2];
	ld.param.u64 	%rd30, [_Z11kernel_1t1rPfS_S_m_param_3];
	cvta.to.global.u64 	%rd1, %rd33;
	cvta.to.global.u64 	%rd2, %rd32;
	cvta.to.global.u64 	%rd3, %rd31;
	mov.u32 	%r1, %tid.y;
	mov.u32 	%r2, %ctaid.y;
	mov.u32 	%r3, %ntid.y;
	mad.lo.s32 	%r4, %r2, %r3, %r1;
	cvt.u64.u32 	%rd4, %r4;
	setp.le.u64 	%p1, %rd30, %rd4;
	@%p1 bra 	$L__BB1_12;
	mul.lo.s64 	%rd5, %rd30, %rd4;
	and.b64  	%rd6, %rd30, 15;
	setp.lt.u64 	%p2, %rd30, 16;
	mov.b64 	%rd130, 0;
	@%p2 bra 	$L__BB1_4;
	and.b64  	%rd130, %rd30, -16;
	shl.b64 	%rd35, %rd5, 2;
	add.s64 	%rd36, %rd35, 32;
	add.s64 	%rd127, %rd3, %rd36;
	add.s64 	%rd126, %rd2, %rd36;
	add.s64 	%rd125, %rd1, %rd36;
	mov.u64 	%rd128, %rd130;
$L__BB1_3:
	.pragma "nounroll";
	ld.global.f32 	%f1, [%rd127+-32];
	ld.global.f32 	%f2, [%rd126+-32];
	add.f32 	%f3, %f1, %f2;
	st.global.f32 	[%rd125+-32], %f3;
	ld.global.f32 	%f4, [%rd127+-28];
	ld.global.f32 	%f5, [%rd126+-28];
	add.f32 	%f6, %f4, %f5;
	st.global.f32 	[%rd125+-28], %f6;
	ld.global.f32 	%f7, [%rd127+-24];
	ld.global.f32 	%f8, [%rd126+-24];
	add.f32 	%f9, %f7, %f8;
	st.global.f32 	[%rd125+-24], %f9;
	ld.global.f32 	%f10, [%rd127+-20];
	ld.global.f32 	%f11, [%rd126+-20];
	add.f32 	%f12, %f10, %f11;
	st.global.f32 	[%rd125+-20], %f12;
	ld.global.f32 	%f13, [%rd127+-16];
	ld.global.f32 	%f14, [%rd126+-16];
	add.f32 	%f15, %f13, %f14;
	st.global.f32 	[%rd125+-16], %f15;
	ld.global.f32 	%f16, [%rd127+-12];
	ld.global.f32 	%f17, [%rd126+-12];
	add.f32 	%f18, %f16, %f17;
	st.global.f32 	[%rd125+-12], %f18;
	ld.global.f32 	%f19, [%rd127+-8];
	ld.global.f32 	%f20, [%rd126+-8];
	add.f32 	%f21, %f19, %f20;
	st.global.f32 	[%rd125+-8], %f21;
	ld.global.f32 	%f22, [%rd127+-4];
	ld.global.f32 	%f23, [%rd126+-4];
	add.f32 	%f24, %f22, %f23;
	st.global.f32 	[%rd125+-4], %f24;
	ld.global.f32 	%f25, [%rd127];
	ld.global.f32 	%f26, [%rd126];
	add.f32 	%f27, %f25, %f26;
	st.global.f32 	[%rd125], %f27;
	ld.global.f32 	%f28, [%rd127+4];
	ld.global.f32 	%f29, [%rd126+4];
	add.f32 	%f30, %f28, %f29;
	st.global.f32 	[%rd125+4], %f30;
	ld.global.f32 	%f31, [%rd127+8];
	ld.global.f32 	%f32, [%rd126+8];
	add.f32 	%f33, %f31, %f32;
	st.global.f32 	[%rd125+8], %f33;
	ld.global.f32 	%f34, [%rd127+12];
	ld.global.f32 	%f35, [%rd126+12];
	add.f32 	%f36, %f34, %f35;
	st.global.f32 	[%rd125+12], %f36;
	ld.global.f32 	%f37, [%rd127+16];
	ld.global.f32 	%f38, [%rd126+16];
	add.f32 	%f39, %f37, %f38;
	st.global.f32 	[%rd125+16], %f39;
	ld.global.f32 	%f40, [%rd127+20];
	ld.global.f32 	%f41, [%rd126+20];
	add.f32 	%f42, %f40, %f41;
	st.global.f32 	[%rd125+20], %f42;
	ld.global.f32 	%f43, [%rd127+24];
	ld.global.f32 	%f44, [%rd126+24];
	add.f32 	%f45, %f43, %f44;
	st.global.f32 	[%rd125+24], %f45;
	ld.global.f32 	%f46, [%rd127+28];
	ld.global.f32 	%f47, [%rd126+28];
	add.f32 	%f48, %f46, %f47;
	st.global.f32 	[%rd125+28], %f48;
	add.s64 	%rd128, %rd128, -16;
	add.s64 	%rd127, %rd127, 64;
	add.s64 	%rd126, %rd126, 64;
	add.s64 	%rd125, %rd125, 64;
	setp.ne.s64 	%p3, %rd128, 0;
	@%p3 bra 	$L__BB1_3;
$L__BB1_4:
	setp.eq.s64 	%p4, %rd6, 0;
	@%p4 bra 	$L__BB1_12;
	and.b64  	%rd20, %rd30, 7;
	setp.lt.u64 	%p5, %rd6, 8;
	@%p5 bra 	$L__BB1_7;
	add.s64 	%rd37, %rd130, %rd5;
	shl.b64 	%rd38, %rd37, 2;
	add.s64 	%rd39, %rd3, %rd38;
	ld.global.f32 	%f49, [%rd39];
	add.s64 	%rd40, %rd2, %rd38;
	ld.global.f32 	%f50, [%rd40];
	add.f32 	%f51, %f49, %f50;
	add.s64 	%rd41, %rd1, %rd38;
	st.global.f32 	[%rd41], %f51;
	add.s64 	%rd42, %rd130, 1;
	and.b64  	%rd43, %rd42, 4294967295;
	add.s64 	%rd44, %rd43, %rd5;
	shl.b64 	%rd45, %rd44, 2;
	add.s64 	%rd46, %rd3, %rd45;
	ld.global.f32 	%f52, [%rd46];
	add.s64 	%rd47, %rd2, %rd45;
	ld.global.f32 	%f53, [%rd47];
	add.f32 	%f54, %f52, %f53;
	add.s64 	%rd48, %rd1, %rd45;
	st.global.f32 	[%rd48], %f54;
	add.s64 	%rd49, %rd130, 2;
	and.b64  	%rd50, %rd49, 4294967295;
	add.s64 	%rd51, %rd50, %rd5;
	shl.b64 	%rd52, %rd51, 2;
	add.s64 	%rd53, %rd3, %rd52;
	ld.global.f32 	%f55, [%rd53];
	add.s64 	%rd54, %rd2, %rd52;
	ld.global.f32 	%f56, [%rd54];
	add.f32 	%f57, %f55, %f56;
	add.s64 	%rd55, %rd1, %rd52;
	st.global.f32 	[%rd55], %f57;
	add.s64 	%rd56, %rd130, 3;
	and.b64  	%rd57, %rd56, 4294967295;
	add.s64 	%rd58, %rd57, %rd5;
	shl.b64 	%rd59, %rd58, 2;
	add.s64 	%rd60, %rd3, %rd59;
	ld.global.f32 	%f58, [%rd60];
	add.s64 	%rd61, %rd2, %rd59;
	ld.global.f32 	%f59, [%rd61];
	add.f32 	%f60, %f58, %f59;
	add.s64 	%rd62, %rd1, %rd59;
	st.global.f32 	[%rd62], %f60;
	add.s64 	%rd63, %rd130, 4;
	and.b64  	%rd64, %rd63, 4294967295;
	add.s64 	%rd65, %rd64, %rd5;
	shl.b64 	%rd66, %rd65, 2;
	add.s64 	%rd67, %rd3, %rd66;
	ld.global.f32 	%f61, [%rd67];
	add.s64 	%rd68, %rd2, %rd66;
	ld.global.f32 	%f62, [%rd68];
	add.f32 	%f63, %f61, %f62;
	add.s64 	%rd69, %rd1, %rd66;
	st.global.f32 	[%rd69], %f63;
	add.s64 	%rd70, %rd130, 5;
	and.b64  	%rd71, %rd70, 4294967295;
	add.s64 	%rd72, %rd71, %rd5;
	shl.b64 	%rd73, %rd72, 2;
	add.s64 	%rd74, %rd3, %rd73;
	ld.global.f32 	%f64, [%rd74];
	add.s64 	%rd75, %rd2, %rd73;
	ld.global.f32 	%f65, [%rd75];
	add.f32 	%f66, %f64, %f65;
	add.s64 	%rd76, %rd1, %rd73;
	st.global.f32 	[%rd76], %f66;
	add.s64 	%rd77, %rd130, 6;
	and.b64  	%rd78, %rd77, 4294967295;
	add.s64 	%rd79, %rd78, %rd5;
	shl.b64 	%rd80, %rd79, 2;
	add.s64 	%rd81, %rd3, %rd80;
	ld.global.f32 	%f67, [%rd81];
	add.s64 	%rd82, %rd2, %rd80;
	ld.global.f32 	%f68, [%rd82];
	add.f32 	%f69, %f67, %f68;
	add.s64 	%rd83, %rd1, %rd80;
	st.global.f32 	[%rd83], %f69;
	add.s64 	%rd84, %rd130, 7;
	and.b64  	%rd85, %rd84, 4294967295;
	add.s64 	%rd86, %rd85, %rd5;
	shl.b64 	%rd87, %rd86, 2;
	add.s64 	%rd88, %rd3, %rd87;
	ld.global.f32 	%f70, [%rd88];
	add.s64 	%rd89, %rd2, %rd87;
	ld.global.f32 	%f71, [%rd89];
	add.f32 	%f72, %f70, %f71;
	add.s64 	%rd90, %rd1, %rd87;
	st.global.f32 	[%rd90], %f72;
	add.s64 	%rd91, %rd130, 8;
	and.b64  	%rd130, %rd91, 4294967295;
$L__BB1_7:
	setp.eq.s64 	%p6, %rd20, 0;
	@%p6 bra 	$L__BB1_12;
	and.b64  	%rd132, %rd30, 3;
	setp.lt.u64 	%p7, %rd20, 4;
	@%p7 bra 	$L__BB1_10;
	add.s64 	%rd92, %rd130, %rd5;
	shl.b64 	%rd93, %rd92, 2;
	add.s64 	%rd94, %rd3, %rd93;
	ld.global.f32 	%f73, [%rd94];
	add.s64 	%rd95, %rd2, %rd93;
	ld.global.f32 	%f74, [%rd95];
	add.f32 	%f75, %f73, %f74;
	add.s64 	%rd96, %rd1, %rd93;
	st.global.f32 	[%rd96], %f75;
	add.s64 	%rd97, %rd130, 1;
	and.b64  	%rd98, %rd97, 4294967295;
	add.s64 	%rd99, %rd98, %rd5;
	shl.b64 	%rd100, %rd99, 2;
	add.s64 	%rd101, %rd3, %rd100;
	ld.global.f32 	%f76, [%rd101];
	add.s64 	%rd102, %rd2, %rd100;
	ld.global.f32 	%f77, [%rd102];
	add.f32 	%f78, %f76, %f77;
	add.s64 	%rd103, %rd1, %rd100;
	st.global.f32 	[%rd103], %f78;
	add.s64 	%rd104, %rd130, 2;
	and.b64  	%rd105, %rd104, 4294967295;
	add.s64 	%rd106, %rd105, %rd5;
	shl.b64 	%rd107, %rd106, 2;
	add.s64 	%rd108, %rd3, %rd107;
	ld.global.f32 	%f79, [%rd108];
	add.s64 	%rd109, %rd2, %rd107;
	ld.global.f32 	%f80, [%rd109];
	add.f32 	%f81, %f79, %f80;
	add.s64 	%rd110, %rd1, %rd107;
	st.global.f32 	[%rd110], %f81;
	add.s64 	%rd111, %rd130, 3;
	and.b64  	%rd112, %rd111, 4294967295;
	add.s64 	%rd113, %rd112, %rd5;
	shl.b64 	%rd114, %rd113, 2;
	add.s64 	%rd115, %rd3, %rd114;
	ld.global.f32 	%f82, [%rd115];
	add.s64 	%rd116, %rd2, %rd114;
	ld.global.f32 	%f83, [%rd116];
	add.f32 	%f84, %f82, %f83;
	add.s64 	%rd117, %rd1, %rd114;
	st.global.f32 	[%rd117], %f84;
	add.s64 	%rd118, %rd130, 4;
	and.b64  	%rd130, %rd118, 4294967295;
$L__BB1_10:
	setp.eq.s64 	%p8, %rd132, 0;
	@%p8 bra 	$L__BB1_12;
$L__BB1_11:
	.pragma "nounroll";
	add.s64 	%rd119, %rd130, %rd5;
	shl.b64 	%rd120, %rd119, 2;
	add.s64 	%rd121, %rd3, %rd120;
	ld.global.f32 	%f85, [%rd121];
	add.s64 	%rd122, %rd2, %rd120;
	ld.global.f32 	%f86, [%rd122];
	add.f32 	%f87, %f85, %f86;
	add.s64 	%rd123, %rd1, %rd120;
	st.global.f32 	[%rd123], %f87;
	add.s64 	%rd124, %rd130, 1;
	and.b64  	%rd130, %rd124, 4294967295;
	add.s64 	%rd132, %rd132, -1;
	setp.ne.s64 	%p9, %rd132, 0;
	@%p9 bra 	$L__BB1_11;
$L__BB1_12:
	ret;

}
	// .globl	_Z11kernel_1t1cPfS_S_m
.visible .entry _Z11kernel_1t1cPfS_S_m(
	.param .u64 .ptr .align 1 _Z11kernel_1t1cPfS_S_m_param_0,
	.param .u64 .ptr .align 1 _Z11kernel_1t1cPfS_S_m_param_1,
	.param .u64 .ptr .align 1 _Z11kernel_1t1cPfS_S_m_param_2,
	.param .u64 _Z11kernel_1t1cPfS_S_m_param_3
)
{
	.reg .pred 	%p<10>;
	.reg .b32 	%r<5>;
	.reg .b32 	%f<46>;
	.reg .b64 	%rd<100>;

	ld.param.u64 	%rd21, [_Z11kernel_1t1cPfS_S_m_param_0];
	ld.param.u64 	%rd22, [_Z11kernel_1t1cPfS_S_m_param_1];
	ld.param.u64 	%rd23, [_Z11kernel_1t1cPfS_S_m_param_2];
	ld.param.u64 	%rd20, [_Z11kernel_1t1cPfS_S_m_param_3];
	cvta.to.global.u64 	%rd1, %rd23;
	cvta.to.global.u64 	%rd2, %rd22;
	cvta.to.global.u64 	%rd3, %rd21;
	mov.u32 	%r1, %tid.x;
	mov.u32 	%r2, %ctaid.x;
	mov.u32 	%r3, %ntid.x;
	mad.lo.s32 	%r4, %r2, %r3, %r1;
	cvt.s64.s32 	%rd4, %r4;
	setp.le.u64 	%p1, %rd20, %rd4;
	@%p1 bra 	$L__BB2_12;
	and.b64  	%rd5, %rd20, 7;
	setp.lt.u64 	%p2, %rd20, 8;
	mov.b64 	%rd98, 0;
	@%p2 bra 	$L__BB2_4;
	and.b64  	%rd98, %rd20, -8;
	shl.b64 	%rd95, %rd4, 2;
	shl.b64 	%rd8, %rd20, 5;
	shl.b64 	%rd9, %rd20, 2;
	mov.u64 	%rd96, %rd98;
$L__BB2_3:
	.pragma "nounroll";
	add.s64 	%rd25, %rd3, %rd95;
	ld.global.f32 	%f1, [%rd25];
	add.s64 	%rd26, %rd2, %rd95;
	ld.global.f32 	%f2, [%rd26];
	add.f32 	%f3, %f1, %f2;
	add.s64 	%rd27, %rd1, %rd95;
	st.global.f32 	[%rd27], %f3;
	add.s64 	%rd28, %rd25, %rd9;
	ld.global.f32 	%f4, [%rd28];
	add.s64 	%rd29, %rd26, %rd9;
	ld.global.f32 	%f5, [%rd29];
	add.f32 	%f6, %f4, %f5;
	add.s64 	%rd30, %rd27, %rd9;
	st.global.f32 	[%rd30], %f6;
	add.s64 	%rd31, %rd28, %rd9;
	ld.global.f32 	%f7, [%rd31];
	add.s64 	%rd32, %rd29, %rd9;
	ld.global.f32 	%f8, [%rd32];
	add.f32 	%f9, %f7, %f8;
	add.s64 	%rd33, %rd30, %rd9;
	st.global.f32 	[%rd33], %f9;
	add.s64 	%rd34, %rd31, %rd9;
	ld.global.f32 	%f10, [%rd34];
	add.s64 	%rd35, %rd32, %rd9;
	ld.global.f32 	%f11, [%rd35];
	add.f32 	%f12, %f10, %f11;
	add.s64 	%rd36, %rd33, %rd9;
	st.global.f32 	[%rd36], %f12;
	add.s64 	%rd37, %rd34, %rd9;
	ld.global.f32 	%f13, [%rd37];
	add.s64 	%rd38, %rd35, %rd9;
	ld.global.f32 	%f14, [%rd38];
	add.f32 	%f15, %f13, %f14;
	add.s64 	%rd39, %rd36, %rd9;
	st.global.f32 	[%rd39], %f15;
	add.s64 	%rd40, %rd37, %rd9;
	ld.global.f32 	%f16, [%rd40];
	add.s64 	%rd41, %rd38, %rd9;
	ld.global.f32 	%f17, [%rd41];
	add.f32 	%f18, %f16, %f17;
	add.s64 	%rd42, %rd39, %rd9;
	st.global.f32 	[%rd42], %f18;
	add.s64 	%rd43, %rd40, %rd9;
	ld.global.f32 	%f19, [%rd43];
	add.s64 	%rd44, %rd41, %rd9;
	ld.global.f32 	%f20, [%rd44];
	add.f32 	%f21, %f19, %f20;
	add.s64 	%rd45, %rd42, %rd9;
	st.global.f32 	[%rd45], %f21;
	add.s64 	%rd46, %rd43, %rd9;
	ld.global.f32 	%f22, [%rd46];
	add.s64 	%rd47, %rd44, %rd9;
	ld.global.f32 	%f23, [%rd47];
	add.f32 	%f24, %f22, %f23;
	add.s64 	%rd48, %rd45, %rd9;
	st.global.f32 	[%rd48], %f24;
	add.s64 	%rd96, %rd96, -8;
	add.s64 	%rd95, %rd95, %rd8;
	setp.ne.s64 	%p3, %rd96, 0;
	@%p3 bra 	$L__BB2_3;
$L__BB2_4:
	setp.eq.s64 	%p4, %rd5, 0;
	@%p4 bra 	$L__BB2_12;
	and.b64  	%rd15, %rd20, 3;
	setp.lt.u64 	%p5, %rd5, 4;
	@%p5 bra 	$L__BB2_7;
	mad.lo.s64 	%rd49, %rd98, %rd20, %rd4;
	shl.b64 	%rd50, %rd49, 2;
	add.s64 	%rd51, %rd3, %rd50;
	ld.global.f32 	%f25, [%rd51];
	add.s64 	%rd52, %rd2, %rd50;
	ld.global.f32 	%f26, [%rd52];
	add.f32 	%f27, %f25, %f26;
	add.s64 	%rd53, %rd1, %rd50;
	st.global.f32 	[%rd53], %f27;
	add.s64 	%rd54, %rd98, 1;
	and.b64  	%rd55, %rd54, 4294967295;
	mad.lo.s64 	%rd56, %rd55, %rd20, %rd4;
	shl.b64 	%rd57, %rd56, 2;
	add.s64 	%rd58, %rd3, %rd57;
	ld.global.f32 	%f28, [%rd58];
	add.s64 	%rd59, %rd2, %rd57;
	ld.global.f32 	%f29, [%rd59];
	add.f32 	%f30, %f28, %f29;
	add.s64 	%rd60, %rd1, %rd57;
	st.global.f32 	[%rd60], %f30;
	add.s64 	%rd61, %rd98, 2;
	and.b64  	%rd62, %rd61, 4294967295;
	mad.lo.s64 	%rd63, %rd62, %rd20, %rd4;
	shl.b64 	%rd64, %rd63, 2;
	add.s64 	%rd65, %rd3, %rd64;
	ld.global.f32 	%f31, [%rd65];
	add.s64 	%rd66, %rd2, %rd64;
	ld.global.f32 	%f32, [%rd66];
	add.f32 	%f33, %f31, %f32;
	add.s64 	%rd67, %rd1, %rd64;
	st.global.f32 	[%rd67], %f33;
	add.s64 	%rd68, %rd98, 3;
	and.b64  	%rd69, %rd68, 4294967295;
	mad.lo.s64 	%rd70, %rd69, %rd20, %rd4;
	shl.b64 	%rd71, %rd70, 2;
	add.s64 	%rd72, %rd3, %rd71;
	ld.global.f32 	%f34, [%rd72];
	add.s64 	%rd73, %rd2, %rd71;
	ld.global.f32 	%f35, [%rd73];
	add.f32 	%f36, %f34, %f35;
	add.s64 	%rd74, %rd1, %rd71;
	st.global.f32 	[%rd74], %f36;
	add.s64 	%rd75, %rd98, 4;
	and.b64  	%rd98, %rd75, 4294967295;
$L__BB2_7:
	setp.eq.s64 	%p6, %rd15, 0;
	@%p6 bra 	$L__BB2_12;
	setp.eq.s64 	%p7, %rd15, 1;
	@%p7 bra 	$L__BB2_10;
	mad.lo.s64 	%rd76, %rd98, %rd20, %rd4;
	shl.b64 	%rd77, %rd76, 2;
	add.s64 	%rd78, %rd3, %rd77;
	ld.global.f32 	%f37, [%rd78];
	add.s64 	%rd79, %rd2, %rd77;
	ld.global.f32 	%f38, [%rd79];
	add.f32 	%f39, %f37, %f38;
	add.s64 	%rd80, %rd1, %rd77;
	st.global.f32 	[%rd80], %f39;
	add.s64 	%rd81, %rd98, 1;
	and.b64  	%rd82, %rd81, 4294967295;
	mad.lo.s64 	%rd83, %rd82, %rd20, %rd4;
	shl.b64 	%rd84, %rd83, 2;
	add.s64 	%rd85, %rd3, %rd84;
	ld.global.f32 	%f40, [%rd85];
	add.s64 	%rd86, %rd2, %rd84;
	ld.global.f32 	%f41, [%rd86];
	add.f32 	%f42, %f40, %f41;
	add.s64 	%rd87, %rd1, %rd84;
	st.global.f32 	[%rd87], %f42;
	add.s64 	%rd88, %rd98, 2;
	and.b64  	%rd98, %rd88, 4294967295;
$L__BB2_10:
	and.b64  	%rd89, %rd20, 1;
	setp.eq.b64 	%p8, %rd89, 1;
	not.pred 	%p9, %p8;
	@%p9 bra 	$L__BB2_12;
	mad.lo.s64 	%rd90, %rd98, %rd20, %rd4;
	shl.b64 	%rd91, %rd90, 2;
	add.s64 	%rd92, %rd3, %rd91;
	ld.global.f32 	%f43, [%rd92];
	add.s64 	%rd93, %rd2, %rd91;
	ld.global.f32 	%f44, [%rd93];
	add.f32 	%f45, %f43, %f44;
	add.s64 	%rd94, %rd1, %rd91;
	st.global.f32 	[%rd94], %f45;
$L__BB2_12:
	ret;

}


// ===== COMPILED SASS (sm_100) =====

	.target	sm_100

	.elftype	@"ET_EXEC"


//--------------------- .note.nv.tkinfo           --------------------------
	.section	.note.nv.tkinfo,"",@"SHT_NOTE"
	.sectionflags	@"SHF_NOTE_NV_TKINFO"
	.tkinfo
        /*0018*/ 	.word	0x00000002
        /*0030*/ 	.string	""
        /*0030*/ 	.string	"ptxas"
        /*0030*/ 	.string	"Cuda compilation tools, release 13.0, V13.0.88"
        /*0030*/ 	.string	"Build cuda_13.0.r13.0/compiler.36424714_0"
        /*0030*/ 	.string	"-arch sm_100 -m 64 "



//--------------------- .note.nv.cuinfo           --------------------------
	.section	.note.nv.cuinfo,"",@"SHT_NOTE"
	.sectionflags	@"SHF_NOTE_NV_CUINFO"
        /*0018*/ 	.short	0x0002
        /*001a*/ 	.short	0x0064
        /*001c*/ 	.short	0x0082
	.zero		2


//--------------------- .nv.info                  --------------------------
	.section	.nv.info,"",@"SHT_CUDA_INFO"
	.align	4


	//----- nvinfo : EIATTR_REGCOUNT
	.align		4
        /*0000*/ 	.byte	0x04, 0x2f
        /*0002*/ 	.short	(.L_1 - .L_0)
	.align		4
.L_0:
        /*0004*/ 	.word	index@(_Z11kernel_1t1ePfS_S_m)
        /*0008*/ 	.word	0x0000000c


	//----- nvinfo : EIATTR_FRAME_SIZE
	.align		4
.L_1:
        /*000c*/ 	.byte	0x04, 0x11
        /*000e*/ 	.short	(.L_3 - .L_2)
	.align		4
.L_2:
        /*0010*/ 	.word	index@(_Z11kernel_1t1ePfS_S_m)
        /*0014*/ 	.word	0x00000000


	//----- nvinfo : EIATTR_REGCOUNT
	.align		4
.L_3:
        /*0018*/ 	.byte	0x04, 0x2f
        /*001a*/ 	.short	(.L_5 - .L_4)
	.align		4
.L_4:
        /*001c*/ 	.word	index@(_Z11kernel_1t1rPfS_S_m)
        /*0020*/ 	.word	0x00000017


	//----- nvinfo : EIATTR_FRAME_SIZE
	.align		4
.L_5:
        /*0024*/ 	.byte	0x04, 0x11
        /*0026*/ 	.short	(.L_7 - .L_6)
	.align		4
.L_6:
        /*0028*/ 	.word	index@(_Z11kernel_1t1rPfS_S_m)
        /*002c*/ 	.word	0x00000000


	//----- nvinfo : EIATTR_REGCOUNT
	.align		4
.L_7:
        /*0030*/ 	.byte	0x04, 0x2f
        /*0032*/ 	.short	(.L_9 - .L_8)
	.align		4
.L_8:
        /*0034*/ 	.word	index@(_Z11kernel_1t1cPfS_S_m)
        /*0038*/ 	.word	0x00000020


	//----- nvinfo : EIATTR_FRAME_SIZE
	.align		4
.L_9:
        /*003c*/ 	.byte	0x04, 0x11
        /*003e*/ 	.short	(.L_11 - .L_10)
	.align		4
.L_10:
        /*0040*/ 	.word	index@(_Z11kernel_1t1cPfS_S_m)
        /*0044*/ 	.word	0x00000000


	//----- nvinfo : EIATTR_MIN_STACK_SIZE
	.align		4
.L_11:
        /*0048*/ 	.byte	0x04, 0x12
        /*004a*/ 	.short	(.L_13 - .L_12)
	.align		4
.L_12:
        /*004c*/ 	.word	index@(_Z11kernel_1t1cPfS_S_m)
        /*0050*/ 	.word	0x00000000


	//----- nvinfo : EIATTR_MIN_STACK_SIZE
	.align		4
.L_13:
        /*0054*/ 	.byte	0x04, 0x12
        /*0056*/ 	.short	(.L_15 - .L_14)
	.align		4
.L_14:
        /*0058*/ 	.word	index@(_Z11kernel_1t1rPfS_S_m)
        /*005c*/ 	.word	0x00000000


	//----- nvinfo : EIATTR_MIN_STACK_SIZE
	.align		4
.L_15:
        /*0060*/ 	.byte	0x04, 0x12
        /*0062*/ 	.short	(.L_17 - .L_16)
	.align		4
.L_16:
        /*0064*/ 	.word	index@(_Z11kernel_1t1ePfS_S_m)
        /*0068*/ 	.word	0x00000000
.L_17:


//--------------------- .nv.compat                --------------------------
	.section	.nv.compat,"",@"SHT_CUDA_COMPAT_INFO"
	.align	4
        /*0000*/ 	.byte	0x02, 0x09, 0x00, 0x00, 0x02, 0x02, 0x01, 0x00, 0x02, 0x05, 0x05, 0x00, 0x03, 0x07, 0x01, 0x01
        /*0010*/ 	.byte	0x02, 0x03, 0x00, 0x00, 0x02, 0x06, 0x01, 0x00, 0x04, 0x0b, 0x08, 0x00, 0x09, 0x00, 0x00, 0x00
        /*0020*/ 	.byte	0x00, 0x00, 0x00, 0x00


//--------------------- .nv.info._Z11kernel_1t1cPfS_S_m --------------------------
	.section	.nv.info._Z11kernel_1t1cPfS_S_m,"",@"SHT_CUDA_INFO"
	.sectionflags	@""
	.align	4


	//----- nvinfo : EIATTR_CUDA_API_VERSION
	.align		4
        /*0000*/ 	.byte	0x04, 0x37
        /*0002*/ 	.short	(.L_19 - .L_18)
.L_18:
        /*0004*/ 	.word	0x00000082


	//----- nvinfo : EIATTR_KPARAM_INFO
	.align		4
.L_19:
        /*0008*/ 	.byte	0x04, 0x17
        /*000a*/ 	.short	(.L_21 - .L_20)
.L_20:
        /*000c*/ 	.word	0x00000000
        /*0010*/ 	.short	0x0003
        /*0012*/ 	.short	0x0018
        /*0014*/ 	.byte	0x00, 0xf0, 0x21, 0x00


	//----- nvinfo : EIATTR_KPARAM_INFO
	.align		4
.L_21:
        /*0018*/ 	.byte	0x04, 0x17
        /*001a*/ 	.short	(.L_23 - .L_22)
.L_22:
        /*001c*/ 	.word	0x00000000
        /*0020*/ 	.short	0x0002
        /*0022*/ 	.short	0x0010
        /*0024*/ 	.byte	0x00, 0xf5, 0x21, 0x00


	//----- nvinfo : EIATTR_KPARAM_INFO
	.align		4
.L_23:
        /*0028*/ 	.byte	0x04, 0x17
        /*002a*/ 	.short	(.L_25 - .L_24)
.L_24:
        /*002c*/ 	.word	0x00000000
        /*0030*/ 	.short	0x0001
        /*0032*/ 	.short	0x0008
        /*0034*/ 	.byte	0x00, 0xf5, 0x21, 0x00


	//----- nvinfo : EIATTR_KPARAM_INFO
	.align		4
.L_25:
        /*0038*/ 	.byte	0x04, 0x17
        /*003a*/ 	.short	(.L_27 - .L_26)
.L_26:
        /*003c*/ 	.word	0x00000000
        /*0040*/ 	.short	0x0000
        /*0042*/ 	.short	0x0000
        /*0044*/ 	.byte	0x00, 0xf5, 0x21, 0x00


	//----- nvinfo : EIATTR_SPARSE_MMA_MASK
	.align		4
.L_27:
        /*0048*/ 	.byte	0x03, 0x50
        /*004a*/ 	.short	0x0000


	//----- nvinfo : EIATTR_MAXREG_COUNT
	.align		4
        /*004c*/ 	.byte	0x03, 0x1b
        /*004e*/ 	.short	0x00ff


	//----- nvinfo : EIATTR_MERCURY_ISA_VERSION
	.align		4
        /*0050*/ 	.byte	0x03, 0x5f
        /*0052*/ 	.short	0x0101


	//----- nvinfo : EIATTR_VRC_CTA_INIT_COUNT
	.align		4
        /*0054*/ 	.byte	0x02, 0x4a
	.zero		1
	.zero		1


	//----- nvinfo : EIATTR_EXIT_INSTR_OFFSETS
	.align		4
        /*0058*/ 	.byte	0x04, 0x1c
        /*005a*/ 	.short	(.L_29 - .L_28)


	//   ....[0]....
.L_28:
        /*005c*/ 	.word	0x00000090


	//   ....[1]....
        /*0060*/ 	.word	0x00000750


	//   ....[2]....
        /*0064*/ 	.word	0x00000bd0


	//   ....[3]....
        /*0068*/ 	.word	0x00000e70


	//   ....[4]....
        /*006c*/ 	.word	0x00000fa0


	//----- nvinfo : EIATTR_CBANK_PARAM_SIZE
	.align		4
.L_29:
        /*0070*/ 	.byte	0x03, 0x19
        /*0072*/ 	.short	0x0020


	//----- nvinfo : EIATTR_PARAM_CBANK
	.align		4
        /*0074*/ 	.byte	0x04, 0x0a
        /*0076*/ 	.short	(.L_31 - .L_30)
	.align		4
.L_30:
        /*0078*/ 	.word	index@(.nv.constant0._Z11kernel_1t1cPfS_S_m)
        /*007c*/ 	.short	0x0380
        /*007e*/ 	.short	0x0020


	//----- nvinfo : EIATTR_SW_WAR
	.align		4
.L_31:
        /*0080*/ 	.byte	0x04, 0x36
        /*0082*/ 	.short	(.L_33 - .L_32)
.L_32:
        /*0084*/ 	.word	0x00000008
.L_33:


//--------------------- .nv.info._Z11kernel_1t1rPfS_S_m --------------------------
	.section	.nv.info._Z11kernel_1t1rPfS_S_m,"",@"SHT_CUDA_INFO"
	.sectionflags	@""
	.align	4


	//----- nvinfo : EIATTR_CUDA_API_VERSION
	.align		4
        /*0000*/ 	.byte	0x04, 0x37
        /*0002*/ 	.short	(.L_35 - .L_34)
.L_34:
        /*0004*/ 	.word	0x00000082


	//----- nvinfo : EIATTR_KPARAM_INFO
	.align		4
.L_35:
        /*0008*/ 	.byte	0x04, 0x17
        /*000a*/ 	.short	(.L_37 - .L_36)
.L_36:
        /*000c*/ 	.word	0x00000000
        /*0010*/ 	.short	0x0003
        /*0012*/ 	.short	0x0018
        /*0014*/ 	.byte	0x00, 0xf0, 0x21, 0x00


	//----- nvinfo : EIATTR_KPARAM_INFO
	.align		4
.L_37:
        /*0018*/ 	.byte	0x04, 0x17
        /*001a*/ 	.short	(.L_39 - .L_38)
.L_38:
        /*001c*/ 	.word	0x00000000
        /*0020*/ 	.short	0x0002
        /*0022*/ 	.short	0x0010
        /*0024*/ 	.byte	0x00, 0xf5, 0x21, 0x00


	//----- nvinfo : EIATTR_KPARAM_INFO
	.align		4
.L_39:
        /*0028*/ 	.byte	0x04, 0x17
        /*002a*/ 	.short	(.L_41 - .L_40)
.L_40:
        /*002c*/ 	.word	0x00000000
        /*0030*/ 	.short	0x0001
        /*0032*/ 	.short	0x0008
        /*0034*/ 	.byte	0x00, 0xf5, 0x21, 0x00


	//----- nvinfo : EIATTR_KPARAM_INFO
	.align		4
.L_41:
        /*0038*/ 	.byte	0x04, 0x17
        /*003a*/ 	.short	(.L_43 - .L_42)
.L_42:
        /*003c*/ 	.word	0x00000000
        /*0040*/ 	.short	0x0000
        /*0042*/ 	.short	0x0000
        /*0044*/ 	.byte	0x00, 0xf5, 0x21, 0x00


	//----- nvinfo : EIATTR_SPARSE_MMA_MASK
	.align		4
.L_43:
        /*0048*/ 	.byte	0x03, 0x50
        /*004a*/ 	.short	0x0000


	//----- nvinfo : EIATTR_MAXREG_COUNT
	.align		4
        /*004c*/ 	.byte	0x03, 0x1b
        /*004e*/ 	.short	0x00ff


	//----- nvinfo : EIATTR_MERCURY_ISA_VERSION
	.align		4
        /*0050*/ 	.byte	0x03, 0x5f
        /*0052*/ 	.short	0x0101


	//----- nvinfo : EIATTR_VRC_CTA_INIT_COUNT
	.align		4
        /*0054*/ 	.byte	0x02, 0x4a
	.zero		1
	.zero		1


	//----- nvinfo : EIATTR_EXIT_INSTR_OFFSETS
	.align		4
        /*0058*/ 	.byte	0x04, 0x1c
        /*005a*/ 	.short	(.L_45 - .L_44)


	//   ....[0]....
.L_44:
        /*005c*/ 	.word	0x00000080


	//   ....[1]....
        /*0060*/ 	.word	0x000006f0


	//   ....[2]....
        /*0064*/ 	.word	0x00000f10


	//   ....[3]....
        /*0068*/ 	.word	0x000013a0


	//   ....[4]....
        /*006c*/ 	.word	0x00001500


	//----- nvinfo : EIATTR_CBANK_PARAM_SIZE
	.align		4
.L_45:
        /*0070*/ 	.byte	0x03, 0x19
        /*0072*/ 	.short	0x0020


	//----- nvinfo : EIATTR_PARAM_CBANK
	.align		4
        /*0074*/ 	.byte	0x04, 0x0a
        /*0076*/ 	.short	(.L_47 - .L_46)
	.align		4
.L_46:
        /*0078*/ 	.word	index@(.nv.constant0._Z11kernel_1t1rPfS_S_m)
        /*007c*/ 	.short	0x0380
        /*007e*/ 	.short	0x0020


	//----- nvinfo : EIATTR_SW_WAR
	.align		4
.L_47:
        /*0080*/ 	.byte	0x04, 0x36
        /*0082*/ 	.short	(.L_49 - .L_48)
.L_48:
        /*0084*/ 	.word	0x00000008
.L_49:


//--------------------- .nv.info._Z11kernel_1t1ePfS_S_m --------------------------
	.section	.nv.info._Z11kernel_1t1ePfS_S_m,"",@"SHT_CUDA_INFO"
	.sectionflags	@""
	.align	4


	//----- nvinfo : EIATTR_CUDA_API_VERSION
	.align		4
        /*0000*/ 	.byte	0x04, 0x37
        /*0002*/ 	.short	(.L_51 - .L_50)
.L_50:
        /*0004*/ 	.word	0x00000082


	//----- nvinfo : EIATTR_KPARAM_INFO
	.align		4
.L_51:
        /*0008*/ 	.byte	0x04, 0x17
        /*000a*/ 	.short	(.L_53 - .L_52)
.L_52:
        /*000c*/ 	.word	0x00000000
        /*0010*/ 	.short	0x0003
        /*0012*/ 	.short	0x0018
        /*0014*/ 	.byte	0x00, 0xf0, 0x21, 0x00


	//----- nvinfo : EIATTR_KPARAM_INFO
	.align		4
.L_53:
        /*0018*/ 	.byte	0x04, 0x17
        /*001a*/ 	.short	(.L_55 - .L_54)
.L_54:
        /*001c*/ 	.word	0x00000000
        /*0020*/ 	.short	0x0002
        /*0022*/ 	.short	0x0010
        /*0024*/ 	.byte	0x00, 0xf5, 0x21, 0x00


	//----- nvinfo : EIATTR_KPARAM_INFO
	.align		4
.L_55:
        /*0028*/ 	.byte	0x04, 0x17
        /*002a*/ 	.short	(.L_57 - .L_56)
.L_56:
        /*002c*/ 	.word	0x00000000
        /*0030*/ 	.short	0x0001
        /*0032*/ 	.short	0x0008
        /*0034*/ 	.byte	0x00, 0xf5, 0x21, 0x00


	//----- nvinfo : EIATTR_KPARAM_INFO
	.align		4
.L_57:
        /*0038*/ 	.byte	0x04, 0x17
        /*003a*/ 	.short	(.L_59 - .L_58)
.L_58:
        /*003c*/ 	.word	0x00000000
        /*0040*/ 	.short	0x0000
        /*0042*/ 	.short	0x0000
        /*0044*/ 	.byte	0x00, 0xf5, 0x21, 0x00


	//----- nvinfo : EIATTR_SPARSE_MMA_MASK
	.align		4
.L_59:
        /*0048*/ 	.byte	0x03, 0x50
        /*004a*/ 	.short	0x0000


	//----- nvinfo : EIATTR_MAXREG_COUNT
	.align		4
        /*004c*/ 	.byte	0x03, 0x1b
        /*004e*/ 	.short	0x00ff


	//----- nvinfo : EIATTR_MERCURY_ISA_VERSION
	.align		4
        /*0050*/ 	.byte	0x03, 0x5f
        /*0052*/ 	.short	0x0101


	//----- nvinfo : EIATTR_VRC_CTA_INIT_COUNT
	.align		4
        /*0054*/ 	.byte	0x02, 0x4a
	.zero		1
	.zero		1


	//----- nvinfo : EIATTR_EXIT_INSTR_OFFSETS
	.align		4
        /*0058*/ 	.byte	0x04, 0x1c
        /*005a*/ 	.short	(.L_61 - .L_60)


	//   ....[0]....
.L_60:
        /*005c*/ 	.word	0x00000110


	//   ....[1]....
        /*0060*/ 	.word	0x000001e0


	//----- nvinfo : EIATTR_CBANK_PARAM_SIZE
	.align		4
.L_61:
        /*0064*/ 	.byte	0x03, 0x19
        /*0066*/ 	.short	0x0020


	//----- nvinfo : EIATTR_PARAM_CBANK
	.align		4
        /*0068*/ 	.byte	0x04, 0x0a
        /*006a*/ 	.short	(.L_63 - .L_62)
	.align		4
.L_62:
        /*006c*/ 	.word	index@(.nv.constant0._Z11kernel_1t1ePfS_S_m)
        /*0070*/ 	.short	0x0380
        /*0072*/ 	.short	0x0020


	//----- nvinfo : EIATTR_SW_WAR
	.align		4
.L_63:
        /*0074*/ 	.byte	0x04, 0x36
        /*0076*/ 	.short	(.L_65 - .L_64)
.L_64:
        /*0078*/ 	.word	0x00000008
.L_65:


//--------------------- .nv.callgraph             --------------------------
	.section	.nv.callgraph,"",@"SHT_CUDA_CALLGRAPH"
	.align	4
	.sectionentsize	8
	.align		4
        /*0000*/ 	.word	0x00000000
	.align		4
        /*0004*/ 	.word	0xffffffff
	.align		4
        /*0008*/ 	.word	0x00000000
	.align		4
        /*000c*/ 	.word	0xfffffffe
	.align		4
        /*0010*/ 	.word	0x00000000
	.align		4
        /*0014*/ 	.word	0xfffffffd
	.align		4
        /*0018*/ 	.word	0x00000000
	.align		4
        /*001c*/ 	.word	0xfffffffc


//--------------------- .text._Z11kernel_1t1cPfS_S_m --------------------------
	.section	.text._Z11kernel_1t1cPfS_S_m,"ax",@progbits
	.align	128
        .global         _Z11kernel_1t1cPfS_S_m
        .type           _Z11kernel_1t1cPfS_S_m,@function
        .size           _Z11kernel_1t1cPfS_S_m,(.L_x_12 - _Z11kernel_1t1cPfS_S_m)
        .other          _Z11kernel_1t1cPfS_S_m,@"STO_CUDA_ENTRY STV_DEFAULT"
_Z11kernel_1t1cPfS_S_m:
.text._Z11kernel_1t1cPfS_S_m:
[----:B------:R-:W-:Y:S01]  /*0000*/  LDC R1, c[0x0][0x37c] ;  /* 0x0000df00ff017b82 */ /* 0x000fe20000000800 */
[----:B------:R-:W0:Y:S07]  /*0010*/  S2R R2, SR_TID.X ;  /* 0x0000000000027919 */ /* 0x000e2e0000002100 */
[----:B------:R-:W0:Y:S08]  /*0020*/  S2UR UR4, SR_CTAID.X ;  /* 0x00000000000479c3 */ /* 0x000e300000002500 */
[----:B------:R-:W0:Y:S08]  /*0030*/  LDC R3, c[0x0][0x360] ;  /* 0x0000d800ff037b82 */ /* 0x000e300000000800 */
[----:B------:R-:W1:Y:S01]  /*0040*/  LDC.64 R4, c[0x0][0x398] ;  /* 0x0000e600ff047b82 */ /* 0x000e620000000a00 */
[----:B0-----:R-:W-:-:S05]  /*0050*/  IMAD R2, R3, UR4, R2 ;  /* 0x0000000403027c24 */ /* 0x001fca000f8e0202 */
[----:B------:R-:W-:Y:S02]  /*0060*/  SHF.R.S32.HI R3, RZ, 0x1f, R2 ;  /* 0x0000001fff037819 */ /* 0x000fe40000011402 */
[----:B-1----:R-:W-:-:S04]  /*0070*/  ISETP.GE.U32.AND P0, PT, R2, R4, PT ;  /* 0x000000040200720c */ /* 0x002fc80003f06070 */
[----:B------:R-:W-:-:S13]  /*0080*/  ISETP.GE.U32.AND.EX P0, PT, R3, R5, PT, P0 ;  /* 0x000000050300720c */ /* 0x000fda0003f06100 */
[----:B------:R-:W-:Y:S05]  /*0090*/  @P0 EXIT ;  /* 0x000000000000094d */ /* 0x000fea0003800000 */
[C---:B------:R-:W-:Y:S01]  /*00a0*/  ISETP.GE.U32.AND P1, PT, R4.reuse, 0x8, PT ;  /* 0x000000080400780c */ /* 0x040fe20003f26070 */
[----:B------:R-:W-:Y:S01]  /*00b0*/  UMOV UR4, URZ ;  /* 0x000000ff00047c82 */ /* 0x000fe20008000000 */
[----:B------:R-:W-:Y:S01]  /*00c0*/  LOP3.LUT R22, R4, 0x7, RZ, 0xc0, !PT ;  /* 0x0000000704167812 */ /* 0x000fe200078ec0ff */
[----:B------:R-:W0:Y:S01]  /*00d0*/  LDCU.64 UR6, c[0x0][0x358] ;  /* 0x00006b00ff0677ac */ /* 0x000e220008000a00 */
[----:B------:R-:W-:Y:S01]  /*00e0*/  ISETP.GE.U32.AND.EX P1, PT, R5, RZ, PT, P1 ;  /* 0x000000ff0500720c */ /* 0x000fe20003f26110 */
[----:B------:R-:W-:Y:S01]  /*00f0*/  IMAD.MOV.U32 R19, RZ, RZ, RZ ;  /* 0x000000ffff137224 */ /* 0x000fe200078e00ff */
[----:B------:R-:W-:-:S04]  /*0100*/  ISETP.NE.U32.AND P0, PT, R22, RZ, PT ;  /* 0x000000ff1600720c */ /* 0x000fc80003f05070 */
[----:B------:R-:W-:-:S07]  /*0110*/  ISETP.NE.AND.EX P0, PT, RZ, RZ, PT, P0 ;  /* 0x000000ffff00720c */ /* 0x000fce0003f05300 */
[----:B------:R-:W-:Y:S06]  /*0120*/  @!P1 BRA `(.L_x_0) ;  /* 0x0000000400889947 */ /* 0x000fec0003800000 */
[----:B------:R-:W1:Y:S01]  /*0130*/  LDCU UR4, c[0x0][0x39c] ;  /* 0x00007380ff0477ac */ /* 0x000e620008000800 */
[----:B------:R-:W-:Y:S01]  /*0140*/  LOP3.LUT R19, R4, 0xfffffff8, RZ, 0xc0, !PT ;  /* 0xfffffff804137812 */ /* 0x000fe200078ec0ff */
[C---:B------:R-:W-:Y:S01]  /*0150*/  IMAD.SHL.U32 R21, R2.reuse, 0x4, RZ ;  /* 0x0000000402157824 */ /* 0x040fe200078e00ff */
[----:B------:R-:W-:Y:S01]  /*0160*/  SHF.L.U64.HI R0, R2, 0x2, R3 ;  /* 0x0000000202007819 */ /* 0x000fe20000010203 */
[C---:B------:R-:W-:Y:S01]  /*0170*/  IMAD.SHL.U32 R27, R4.reuse, 0x4, RZ ;  /* 0x00000004041b7824 */ /* 0x040fe200078e00ff */
[C---:B------:R-:W-:Y:S01]  /*0180*/  SHF.L.U64.HI R23, R4.reuse, 0x5, R5 ;  /* 0x0000000504177819 */ /* 0x040fe20000010205 */
[----:B------:R-:W-:Y:S01]  /*0190*/  IMAD.MOV.U32 R20, RZ, RZ, R19 ;  /* 0x000000ffff147224 */ /* 0x000fe200078e0013 */
[----:B------:R-:W-:Y:S01]  /*01a0*/  SHF.L.U64.HI R25, R4, 0x2, R5 ;  /* 0x0000000204197819 */ /* 0x000fe20000010205 */
[----:B------:R-:W2:Y:S01]  /*01b0*/  LDCU.64 UR12, c[0x0][0x390] ;  /* 0x00007200ff0c77ac */ /* 0x000ea20008000a00 */
[----:B------:R-:W3:Y:S01]  /*01c0*/  LDCU.128 UR8, c[0x0][0x380] ;  /* 0x00007000ff0877ac */ /* 0x000ee20008000c00 */
[----:B-1----:R-:W-:-:S07]  /*01d0*/  IMAD.U32 R18, RZ, RZ, UR4 ;  /* 0x00000004ff127e24 */ /* 0x002fce000f8e00ff */
.L_x_1:
[C---:B---3--:R-:W-:Y:S02]  /*01e0*/  IADD3 R10, P1, PT, R21.reuse, UR8, RZ ;  /* 0x00000008150a7c10 */ /* 0x048fe4000ff3e0ff */
[----:B-1----:R-:W-:Y:S02]  /*01f0*/  IADD3 R8, P2, PT, R21, UR10, RZ ;  /* 0x0000000a15087c10 */ /* 0x002fe4000ff5e0ff */
[C---:B------:R-:W-:Y:S02]  /*0200*/  IADD3.X R11, PT, PT, R0.reuse, UR9, RZ, P1, !PT ;  /* 0x00000009000b7c10 */ /* 0x040fe40008ffe4ff */
[----:B------:R-:W-:-:S03]  /*0210*/  IADD3.X R9, PT, PT, R0, UR11, RZ, P2, !PT ;  /* 0x0000000b00097c10 */ /* 0x000fc600097fe4ff */
[----:B0-----:R-:W3:Y:S04]  /*0220*/  LDG.E R7, desc[UR6][R10.64] ;  /* 0x000000060a077981 */ /* 0x001ee8000c1e1900 */
[----:B------:R-:W3:Y:S01]  /*0230*/  LDG.E R16, desc[UR6][R8.64] ;  /* 0x0000000608107981 */ /* 0x000ee2000c1e1900 */
[----:B--2---:R-:W-:Y:S02]  /*0240*/  IADD3 R14, P1, PT, R21, UR12, RZ ;  /* 0x0000000c150e7c10 */ /* 0x004fe4000ff3e0ff */
[-C--:B------:R-:W-:Y:S02]  /*0250*/  IADD3 R12, P2, PT, R10, R27.reuse, RZ ;  /* 0x0000001b0a0c7210 */ /* 0x080fe40007f5e0ff */
[----:B------:R-:W-:Y:S02]  /*0260*/  IADD3 R6, P3, PT, R8, R27, RZ ;  /* 0x0000001b08067210 */ /* 0x000fe40007f7e0ff */
[----:B------:R-:W-:Y:S01]  /*0270*/  IADD3.X R15, PT, PT, R0, UR13, RZ, P1, !PT ;  /* 0x0000000d000f7c10 */ /* 0x000fe20008ffe4ff */
[----:B------:R-:W-:-:S02]  /*0280*/  IMAD.X R13, R11, 0x1, R25, P2 ;  /* 0x000000010b0d7824 */ /* 0x000fc400010e0619 */
[----:B---3--:R-:W-:Y:S01]  /*0290*/  FADD R29, R7, R16 ;  /* 0x00000010071d7221 */ /* 0x008fe20000000000 */
[----:B------:R-:W-:-:S04]  /*02a0*/  IMAD.X R7, R9, 0x1, R25, P3 ;  /* 0x0000000109077824 */ /* 0x000fc800018e0619 */
[----:B------:R0:W-:Y:S04]  /*02b0*/  STG.E desc[UR6][R14.64], R29 ;  /* 0x0000001d0e007986 */ /* 0x0001e8000c101906 */
[----:B------:R-:W2:Y:S04]  /*02c0*/  LDG.E R24, desc[UR6][R12.64] ;  /* 0x000000060c187981 */ /* 0x000ea8000c1e1900 */
[----:B------:R-:W2:Y:S01]  /*02d0*/  LDG.E R26, desc[UR6][R6.64] ;  /* 0x00000006061a7981 */ /* 0x000ea2000c1e1900 */
[-C--:B------:R-:W-:Y:S02]  /*02e0*/  IADD3 R16, P1, PT, R14, R27.reuse, RZ ;  /* 0x0000001b0e107210 */ /* 0x080fe40007f3e0ff */
[----:B------:R-:W-:-:S02]  /*02f0*/  IADD3 R10, P2, PT, R12, R27, RZ ;  /* 0x0000001b0c0a7210 */ /* 0x000fc40007f5e0ff */
[----:B------:R-:W-:Y:S01]  /*0300*/  IADD3 R8, P3, PT, R6, R27, RZ ;  /* 0x0000001b06087210 */ /* 0x000fe20007f7e0ff */
[--C-:B------:R-:W-:Y:S02]  /*0310*/  IMAD.X R17, R15, 0x1, R25.reuse, P1 ;  /* 0x000000010f117824 */ /* 0x100fe400008e0619 */
[--C-:B------:R-:W-:Y:S02]  /*0320*/  IMAD.X R11, R13, 0x1, R25.reuse, P2 ;  /* 0x000000010d0b7824 */ /* 0x100fe400010e0619 */
[----:B------:R-:W-:Y:S02]  /*0330*/  IMAD.X R9, R7, 0x1, R25, P3 ;  /* 0x0000000107097824 */ /* 0x000fe400018e0619 */
[----:B--2---:R-:W-:-:S05]  /*0340*/  FADD R24, R24, R26 ;  /* 0x0000001a18187221 */ /* 0x004fca0000000000 */
[----:B------:R1:W-:Y:S04]  /*0350*/  STG.E desc[UR6][R16.64], R24 ;  /* 0x0000001810007986 */ /* 0x0003e8000c101906 */
[----:B------:R-:W2:Y:S04]  /*0360*/  LDG.E R26, desc[UR6][R10.64] ;  /* 0x000000060a1a7981 */ /* 0x000ea8000c1e1900 */
[----:B0-----:R-:W2:Y:S01]  /*0370*/  LDG.E R29, desc[UR6][R8.64] ;  /* 0x00000006081d7981 */ /* 0x001ea2000c1e1900 */
        /* <DEDUP_REMOVED lines=8> */
[----:B-1----:R-:W2:Y:S04]  /*0400*/  LDG.E R17, desc[UR6][R12.64] ;  /* 0x000000060c117981 */ /* 0x002ea8000c1e1900 */
[----:B------:R-:W2:Y:S01]  /*0410*/  LDG.E R24, desc[UR6][R6.64] ;  /* 0x0000000606187981 */ /* 0x000ea2000c1e1900 */
[-C--:B------:R-:W-:Y:S02]  /*0420*/  IADD3 R8, P1, PT, R14, R27.reuse, RZ ;  /* 0x0000001b0e087210 */ /* 0x080fe40007f3e0ff */
[----:B------:R-:W-:-:S02]  /*0430*/  IADD3 R10, P2, PT, R12, R27, RZ ;  /* 0x0000001b0c0a7210 */ /* 0x000fc40007f5e0ff */
[----:B------:R-:W-:Y:S01]  /*0440*/  IADD3 R16, P3, PT, R6, R27, RZ ;  /* 0x0000001b06107210 */ /* 0x000fe20007f7e0ff */
[--C-:B------:R-:W-:Y:S02]  /*0450*/  IMAD.X R9, R15, 0x1, R25.reuse, P1 ;  /* 0x000000010f097824 */ /* 0x100fe400008e0619 */
[--C-:B------:R-:W-:Y:S02]  /*0460*/  IMAD.X R11, R13, 0x1, R25.reuse, P2 ;  /* 0x000000010d0b7824 */ /* 0x100fe400010e0619 */
[----:B--2---:R-:W-:Y:S01]  /*0470*/  FADD R24, R17, R24 ;  /* 0x0000001811187221 */ /* 0x004fe20000000000 */
[----:B------:R-:W-:-:S04]  /*0480*/  IMAD.X R17, R7, 0x1, R25, P3 ;  /* 0x0000000107117824 */ /* 0x000fc800018e0619 */
[----:B------:R1:W-:Y:S04]  /*0490*/  STG.E desc[UR6][R8.64], R24 ;  /* 0x0000001808007986 */ /* 0x0003e8000c101906 */
[----:B0-----:R-:W2:Y:S04]  /*04a0*/  LDG.E R15, desc[UR6][R10.64] ;  /* 0x000000060a0f7981 */ /* 0x001ea8000c1e1900 */
        /* <DEDUP_REMOVED lines=23> */
[-C--:B------:R-:W-:Y:S01]  /*0620*/  IADD3 R12, P2, PT, R10, R27.reuse, RZ ;  /* 0x0000001b0a0c7210 */ /* 0x080fe20007f5e0ff */
[--C-:B------:R-:W-:Y:S02]  /*0630*/  IMAD.X R7, R9, 0x1, R25.reuse, P1 ;  /* 0x0000000109077824 */ /* 0x100fe400008e0619 */
[--C-:B------:R-:W-:Y:S02]  /*0640*/  IMAD.X R15, R17, 0x1, R25.reuse, P3 ;  /* 0x00000001110f7824 */ /* 0x100fe400018e0619 */
[----:B------:R-:W-:Y:S01]  /*0650*/  IMAD.X R13, R11, 0x1, R25, P2 ;  /* 0x000000010b0d7824 */ /* 0x000fe200010e0619 */
[----:B-1----:R-:W-:Y:S01]  /*0660*/  IADD3 R8, P1, PT, R6, R27, RZ ;  /* 0x0000001b06087210 */ /* 0x002fe20007f3e0ff */
[----:B--2---:R-:W-:-:S05]  /*0670*/  FADD R29, R26, R29 ;  /* 0x0000001d1a1d7221 */ /* 0x004fca0000000000 */
[----:B------:R1:W-:Y:S04]  /*0680*/  STG.E desc[UR6][R6.64], R29 ;  /* 0x0000001d06007986 */ /* 0x0003e8000c101906 */
[----:B------:R-:W2:Y:S04]  /*0690*/  LDG.E R12, desc[UR6][R12.64] ;  /* 0x000000060c0c7981 */ /* 0x000ea8000c1e1900 */
[----:B------:R-:W2:Y:S01]  /*06a0*/  LDG.E R15, desc[UR6][R14.64] ;  /* 0x000000060e0f7981 */ /* 0x000ea2000c1e1900 */
[----:B------:R-:W-:Y:S01]  /*06b0*/  IMAD.X R9, R7, 0x1, R25, P1 ;  /* 0x0000000107097824 */ /* 0x000fe200008e0619 */
[----:B------:R-:W-:-:S02]  /*06c0*/  IADD3 R20, P1, PT, R20, -0x8, RZ ;  /* 0xfffffff814147810 */ /* 0x000fc40007f3e0ff */
[----:B------:R-:W-:Y:S02]  /*06d0*/  LEA R21, P2, R4, R21, 0x5 ;  /* 0x0000001504157211 */ /* 0x000fe400078428ff */
[----:B------:R-:W-:Y:S02]  /*06e0*/  IADD3.X R18, PT, PT, R18, -0x1, RZ, P1, !PT ;  /* 0xffffffff12127810 */ /* 0x000fe40000ffe4ff */
[----:B------:R-:W-:Y:S01]  /*06f0*/  ISETP.NE.U32.AND P1, PT, R20, RZ, PT ;  /* 0x000000ff1400720c */ /* 0x000fe20003f25070 */
[----:B------:R-:W-:-:S03]  /*0700*/  IMAD.X R0, R0, 0x1, R23, P2 ;  /* 0x0000000100007824 */ /* 0x000fc600010e0617 */
[----:B------:R-:W-:Y:S01]  /*0710*/  ISETP.NE.AND.EX P1, PT, R18, RZ, PT, P1 ;  /* 0x000000ff1200720c */ /* 0x000fe20003f25310 */
[----:B--2---:R-:W-:-:S05]  /*0720*/  FADD R11, R12, R15 ;  /* 0x0000000f0c0b7221 */ /* 0x004fca0000000000 */
[----:B------:R1:W-:Y:S07]  /*0730*/  STG.E desc[UR6][R8.64], R11 ;  /* 0x0000000b08007986 */ /* 0x0003ee000c101906 */
[----:B------:R-:W-:Y:S05]  /*0740*/  @P1 BRA `(.L_x_1) ;  /* 0xfffffff800a41947 */ /* 0x000fea000383ffff */
.L_x_0:
[----:B0-----:R-:W-:Y:S05]  /*0750*/  @!P0 EXIT ;  /* 0x000000000000894d */ /* 0x001fea0003800000 */
[----:B------:R-:W-:Y:S02]  /*0760*/  ISETP.GE.U32.AND P1, PT, R22, 0x4, PT ;  /* 0x000000041600780c */ /* 0x000fe40003f26070 */
[----:B------:R-:W-:Y:S02]  /*0770*/  LOP3.LUT R18, R4, 0x3, RZ, 0xc0, !PT ;  /* 0x0000000304127812 */ /* 0x000fe400078ec0ff */
[----:B------:R-:W-:Y:S02]  /*0780*/  ISETP.GE.U32.AND.EX P1, PT, RZ, RZ, PT, P1 ;  /* 0x000000ffff00720c */ /* 0x000fe40003f26110 */
[----:B------:R-:W-:-:S04]  /*0790*/  ISETP.NE.U32.AND P0, PT, R18, RZ, PT ;  /* 0x000000ff1200720c */ /* 0x000fc80003f05070 */
[----:B------:R-:W-:-:S07]  /*07a0*/  ISETP.NE.AND.EX P0, PT, RZ, RZ, PT, P0 ;  /* 0x000000ffff00720c */ /* 0x000fce0003f05300 */
[----:B------:R-:W-:Y:S06]  /*07b0*/  @!P1 BRA `(.L_x_2) ;  /* 0x0000000400049947 */ /* 0x000fec0003800000 */
[----:B------:R-:W0:Y:S01]  /*07c0*/  LDCU.128 UR8, c[0x0][0x380] ;  /* 0x00007000ff0877ac */ /* 0x000e220008000c00 */
[----:B------:R-:W-:Y:S02]  /*07d0*/  IMAD R0, R4, UR4, RZ ;  /* 0x0000000404007c24 */ /* 0x000fe4000f8e02ff */
[C---:B-1----:R-:W-:Y:S01]  /*07e0*/  IMAD.WIDE.U32 R6, R19.reuse, R4, R2 ;  /* 0x0000000413067225 */ /* 0x042fe200078e0002 */
[----:B------:R-:W1:Y:S03]  /*07f0*/  LDCU.64 UR4, c[0x0][0x390] ;  /* 0x00007200ff0477ac */ /* 0x000e660008000a00 */
[----:B------:R-:W-:Y:S02]  /*0800*/  IMAD R9, R19, R5, R0 ;  /* 0x0000000513097224 */ /* 0x000fe400078e0200 */
[----:B------:R-:W-:Y:S02]  /*0810*/  IMAD.SHL.U32 R14, R6, 0x4, RZ ;  /* 0x00000004060e7824 */ /* 0x000fe400078e00ff */
[----:B------:R-:W-:-:S05]  /*0820*/  IMAD.IADD R7, R7, 0x1, R9 ;  /* 0x0000000107077824 */ /* 0x000fca00078e0209 */
[----:B------:R-:W-:Y:S02]  /*0830*/  SHF.L.U64.HI R0, R6, 0x2, R7 ;  /* 0x0000000206007819 */ /* 0x000fe40000010207 */
[C---:B0-----:R-:W-:Y:S02]  /*0840*/  IADD3 R12, P2, PT, R14.reuse, UR10, RZ ;  /* 0x0000000a0e0c7c10 */ /* 0x041fe4000ff5e0ff */
[----:B------:R-:W-:Y:S02]  /*0850*/  IADD3 R10, P1, PT, R14, UR8, RZ ;  /* 0x000000080e0a7c10 */ /* 0x000fe4000ff3e0ff */
[C---:B------:R-:W-:Y:S02]  /*0860*/  IADD3.X R13, PT, PT, R0.reuse, UR11, RZ, P2, !PT ;  /* 0x0000000b000d7c10 */ /* 0x040fe400097fe4ff */
[----:B------:R-:W-:-:S04]  /*0870*/  IADD3.X R11, PT, PT, R0, UR9, RZ, P1, !PT ;  /* 0x00000009000b7c10 */ /* 0x000fc80008ffe4ff */
[----:B------:R-:W2:Y:S04]  /*0880*/  LDG.E R13, desc[UR6][R12.64] ;  /* 0x000000060c0d7981 */ /* 0x000ea8000c1e1900 */
[----:B------:R-:W2:Y:S01]  /*0890*/  LDG.E R10, desc[UR6][R10.64] ;  /* 0x000000060a0a7981 */ /* 0x000ea2000c1e1900 */
[----:B------:R-:W-:-:S04]  /*08a0*/  VIADD R9, R19, 0x1 ;  /* 0x0000000113097836 */ /* 0x000fc80000000000 */
[----:B------:R-:W-:-:S04]  /*08b0*/  IMAD.WIDE.U32 R6, R9, R4, R2 ;  /* 0x0000000409067225 */ /* 0x000fc800078e0002 */
[----:B------:R-:W-:Y:S02]  /*08c0*/  IMAD R7, R9, R5, R7 ;  /* 0x0000000509077224 */ /* 0x000fe400078e0207 */
[----:B------:R-:W-:Y:S01]  /*08d0*/  IMAD.SHL.U32 R8, R6, 0x4, RZ ;  /* 0x0000000406087824 */ /* 0x000fe200078e00ff */
[----:B-1----:R-:W-:Y:S02]  /*08e0*/  IADD3 R14, P1, PT, R14, UR4, RZ ;  /* 0x000000040e0e7c10 */ /* 0x002fe4000ff3e0ff */
[----:B------:R-:W-:Y:S02]  /*08f0*/  SHF.L.U64.HI R6, R6, 0x2, R7 ;  /* 0x0000000206067819 */ /* 0x000fe40000010207 */
[C---:B------:R-:W-:Y:S02]  /*0900*/  IADD3 R20, P3, PT, R8.reuse, UR10, RZ ;  /* 0x0000000a08147c10 */ /* 0x040fe4000ff7e0ff */
[----:B------:R-:W-:Y:S02]  /*0910*/  IADD3 R16, P2, PT, R8, UR8, RZ ;  /* 0x0000000808107c10 */ /* 0x000fe4000ff5e0ff */
[----:B------:R-:W-:-:S02]  /*0920*/  IADD3.X R15, PT, PT, R0, UR5, RZ, P1, !PT ;  /* 0x00000005000f7c10 */ /* 0x000fc40008ffe4ff */
[C---:B------:R-:W-:Y:S02]  /*0930*/  IADD3.X R21, PT, PT, R6.reuse, UR11, RZ, P3, !PT ;  /* 0x0000000b06157c10 */ /* 0x040fe40009ffe4ff */
[----:B------:R-:W-:Y:S01]  /*0940*/  IADD3.X R17, PT, PT, R6, UR9, RZ, P2, !PT ;  /* 0x0000000906117c10 */ /* 0x000fe200097fe4ff */
[----:B--2---:R-:W-:-:S05]  /*0950*/  FADD R23, R10, R13 ;  /* 0x0000000d0a177221 */ /* 0x004fca0000000000 */
[----:B------:R0:W-:Y:S04]  /*0960*/  STG.E desc[UR6][R14.64], R23 ;  /* 0x000000170e007986 */ /* 0x0001e8000c101906 */
[----:B------:R-:W2:Y:S04]  /*0970*/  LDG.E R16, desc[UR6][R16.64] ;  /* 0x0000000610107981 */ /* 0x000ea8000c1e1900 */
[----:B------:R-:W2:Y:S01]  /*0980*/  LDG.E R21, desc[UR6][R20.64] ;  /* 0x0000000614157981 */ /* 0x000ea2000c1e1900 */
[----:B------:R-:W-:-:S04]  /*0990*/  VIADD R9, R19, 0x2 ;  /* 0x0000000213097836 */ /* 0x000fc80000000000 */
[----:B------:R-:W-:-:S04]  /*09a0*/  IMAD.WIDE.U32 R10, R9, R4, R2 ;  /* 0x00000004090a7225 */ /* 0x000fc800078e0002 */
[----:B------:R-:W-:Y:S02]  /*09b0*/  IMAD R9, R9, R5, R11 ;  /* 0x0000000509097224 */ /* 0x000fe400078e020b */
[----:B------:R-:W-:Y:S01]  /*09c0*/  IMAD.SHL.U32 R7, R10, 0x4, RZ ;  /* 0x000000040a077824 */ /* 0x000fe200078e00ff */
[----:B------:R-:W-:Y:S02]  /*09d0*/  IADD3 R8, P1, PT, R8, UR4, RZ ;  /* 0x0000000408087c10 */ /* 0x000fe4000ff3e0ff */
        /* <DEDUP_REMOVED lines=11> */
[----:B0-----:R-:W-:-:S04]  /*0a90*/  IMAD.WIDE.U32 R14, R17, R4, R2 ;  /* 0x00000004110e7225 */ /* 0x001fc800078e0002 */
[----:B------:R-:W-:Y:S02]  /*0aa0*/  IMAD R15, R17, R5, R15 ;  /* 0x00000005110f7224 */ /* 0x000fe400078e020f */
[C---:B------:R-:W-:Y:S01]  /*0ab0*/  IMAD.SHL.U32 R20, R14.reuse, 0x4, RZ ;  /* 0x000000040e147824 */ /* 0x040fe200078e00ff */
        /* <DEDUP_REMOVED lines=11> */
[----:B-1----:R-:W-:-:S04]  /*0b70*/  IADD3 R8, P1, PT, R20, UR4, RZ ;  /* 0x0000000414087c10 */ /* 0x002fc8000ff3e0ff */
[----:B------:R-:W-:Y:S01]  /*0b80*/  IADD3.X R9, PT, PT, R22, UR5, RZ, P1, !PT ;  /* 0x0000000516097c10 */ /* 0x000fe20008ffe4ff */
[----:B------:R-:W-:Y:S01]  /*0b90*/  VIADD R19, R19, 0x4 ;  /* 0x0000000413137836 */ /* 0x000fe20000000000 */
[----:B------:R-:W-:Y:S01]  /*0ba0*/  UMOV UR4, URZ ;  /* 0x000000ff00047c82 */ /* 0x000fe20008000000 */
[----:B--2---:R-:W-:-:S05]  /*0bb0*/  FADD R11, R14, R17 ;  /* 0x000000110e0b7221 */ /* 0x004fca0000000000 */
[----:B------:R0:W-:Y:S02]  /*0bc0*/  STG.E desc[UR6][R8.64], R11 ;  /* 0x0000000b08007986 */ /* 0x0001e4000c101906 */
.L_x_2:
[----:B------:R-:W-:Y:S05]  /*0bd0*/  @!P0 EXIT ;  /* 0x000000000000894d */ /* 0x000fea0003800000 */
[----:B------:R-:W-:Y:S02]  /*0be0*/  ISETP.NE.U32.AND P1, PT, R18, 0x1, PT ;  /* 0x000000011200780c */ /* 0x000fe40003f25070 */
[----:B------:R-:W-:Y:S02]  /*0bf0*/  LOP3.LUT R0, R4, 0x1, RZ, 0xc0, !PT ;  /* 0x0000000104007812 */ /* 0x000fe400078ec0ff */
[----:B------:R-:W-:Y:S02]  /*0c00*/  ISETP.NE.AND.EX P1, PT, RZ, RZ, PT, P1 ;  /* 0x000000ffff00720c */ /* 0x000fe40003f25310 */
[----:B------:R-:W-:-:S04]  /*0c10*/  ISETP.NE.U32.AND P0, PT, R0, 0x1, PT ;  /* 0x000000010000780c */ /* 0x000fc80003f05070 */
[----:B------:R-:W-:-:S07]  /*0c20*/  ISETP.NE.U32.AND.EX P0, PT, RZ, RZ, PT, P0 ;  /* 0x000000ffff00720c */ /* 0x000fce0003f05100 */
[----:B------:R-:W-:Y:S06]  /*0c30*/  @!P1 BRA `(.L_x_3) ;  /* 0x00000000008c9947 */ /* 0x000fec0003800000 */
[----:B------:R-:W2:Y:S01]  /*0c40*/  LDCU.128 UR8, c[0x0][0x380] ;  /* 0x00007000ff0877ac */ /* 0x000ea20008000c00 */
[----:B------:R-:W-:Y:S02]  /*0c50*/  IMAD R0, R4, UR4, RZ ;  /* 0x0000000404007c24 */ /* 0x000fe4000f8e02ff */
[C---:B01----:R-:W-:Y:S01]  /*0c60*/  IMAD.WIDE.U32 R6, R19.reuse, R4, R2 ;  /* 0x0000000413067225 */ /* 0x043fe200078e0002 */
[----:B------:R-:W0:Y:S03]  /*0c70*/  LDCU.64 UR4, c[0x0][0x390] ;  /* 0x00007200ff0477ac */ /* 0x000e260008000a00 */
[----:B------:R-:W-:Y:S02]  /*0c80*/  IMAD R9, R19, R5, R0 ;  /* 0x0000000513097224 */ /* 0x000fe400078e0200 */
[----:B------:R-:W-:Y:S02]  /*0c90*/  IMAD.SHL.U32 R12, R6, 0x4, RZ ;  /* 0x00000004060c7824 */ /* 0x000fe400078e00ff */
[----:B------:R-:W-:-:S05]  /*0ca0*/  IMAD.IADD R9, R7, 0x1, R9 ;  /* 0x0000000107097824 */ /* 0x000fca00078e0209 */
[----:B------:R-:W-:Y:S02]  /*0cb0*/  SHF.L.U64.HI R0, R6, 0x2, R9 ;  /* 0x0000000206007819 */ /* 0x000fe40000010209 */
[C---:B--2---:R-:W-:Y:S02]  /*0cc0*/  IADD3 R8, P2, PT, R12.reuse, UR10, RZ ;  /* 0x0000000a0c087c10 */ /* 0x044fe4000ff5e0ff */
        /* <DEDUP_REMOVED lines=8> */
[----:B------:R-:W-:-:S03]  /*0d50*/  IMAD.SHL.U32 R17, R10, 0x4, RZ ;  /* 0x000000040a117824 */ /* 0x000fc600078e00ff */
[----:B------:R-:W-:Y:S02]  /*0d60*/  SHF.L.U64.HI R16, R10, 0x2, R13 ;  /* 0x000000020a107819 */ /* 0x000fe4000001020d */
[----:B0-----:R-:W-:Y:S02]  /*0d70*/  IADD3 R10, P1, PT, R12, UR4, RZ ;  /* 0x000000040c0a7c10 */ /* 0x001fe4000ff3e0ff */
[C---:B------:R-:W-:Y:S02]  /*0d80*/  IADD3 R14, P3, PT, R17.reuse, UR10, RZ ;  /* 0x0000000a110e7c10 */ /* 0x040fe4000ff7e0ff */
[----:B------:R-:W-:Y:S02]  /*0d90*/  IADD3 R12, P2, PT, R17, UR8, RZ ;  /* 0x00000008110c7c10 */ /* 0x000fe4000ff5e0ff */
[----:B------:R-:W-:Y:S02]  /*0da0*/  IADD3.X R11, PT, PT, R0, UR5, RZ, P1, !PT ;  /* 0x00000005000b7c10 */ /* 0x000fe40008ffe4ff */
[----:B------:R-:W-:-:S02]  /*0db0*/  IADD3.X R15, PT, PT, R16, UR11, RZ, P3, !PT ;  /* 0x0000000b100f7c10 */ /* 0x000fc40009ffe4ff */
[----:B------:R-:W-:Y:S01]  /*0dc0*/  IADD3.X R13, PT, PT, R16, UR9, RZ, P2, !PT ;  /* 0x00000009100d7c10 */ /* 0x000fe200097fe4ff */
[----:B--2---:R-:W-:-:S05]  /*0dd0*/  FADD R9, R6, R9 ;  /* 0x0000000906097221 */ /* 0x004fca0000000000 */
[----:B------:R2:W-:Y:S04]  /*0de0*/  STG.E desc[UR6][R10.64], R9 ;  /* 0x000000090a007986 */ /* 0x0005e8000c101906 */
[----:B------:R-:W3:Y:S04]  /*0df0*/  LDG.E R12, desc[UR6][R12.64] ;  /* 0x000000060c0c7981 */ /* 0x000ee8000c1e1900 */
[----:B------:R-:W3:Y:S01]  /*0e00*/  LDG.E R15, desc[UR6][R14.64] ;  /* 0x000000060e0f7981 */ /* 0x000ee2000c1e1900 */
[----:B------:R-:W-:-:S04]  /*0e10*/  IADD3 R6, P1, PT, R17, UR4, RZ ;  /* 0x0000000411067c10 */ /* 0x000fc8000ff3e0ff */
[----:B------:R-:W-:Y:S01]  /*0e20*/  IADD3.X R7, PT, PT, R16, UR5, RZ, P1, !PT ;  /* 0x0000000510077c10 */ /* 0x000fe20008ffe4ff */
[----:B------:R-:W-:Y:S01]  /*0e30*/  VIADD R19, R19, 0x2 ;  /* 0x0000000213137836 */ /* 0x000fe20000000000 */
[----:B------:R-:W-:Y:S01]  /*0e40*/  UMOV UR4, URZ ;  /* 0x000000ff00047c82 */ /* 0x000fe20008000000 */
[----:B---3--:R-:W-:-:S05]  /*0e50*/  FADD R17, R12, R15 ;  /* 0x0000000f0c117221 */ /* 0x008fca0000000000 */
[----:B------:R2:W-:Y:S02]  /*0e60*/  STG.E desc[UR6][R6.64], R17 ;  /* 0x0000001106007986 */ /* 0x0005e4000c101906 */
.L_x_3:
[----:B------:R-:W-:Y:S05]  /*0e70*/  @P0 EXIT ;  /* 0x000000000000094d */ /* 0x000fea0003800000 */
[----:B------:R-:W3:Y:S01]  /*0e80*/  LDCU.128 UR8, c[0x0][0x380] ;  /* 0x00007000ff0877ac */ /* 0x000ee20008000c00 */
[----:B------:R-:W-:Y:S02]  /*0e90*/  IMAD R0, R4, UR4, RZ ;  /* 0x0000000404007c24 */ /* 0x000fe4000f8e02ff */
[C---:B------:R-:W-:Y:S01]  /*0ea0*/  IMAD.WIDE.U32 R2, R19.reuse, R4, R2 ;  /* 0x0000000413027225 */ /* 0x040fe200078e0002 */
[----:B------:R-:W4:Y:S03]  /*0eb0*/  LDCU.64 UR4, c[0x0][0x390] ;  /* 0x00007200ff0477ac */ /* 0x000f260008000a00 */
[----:B------:R-:W-:Y:S02]  /*0ec0*/  IMAD R5, R19, R5, R0 ;  /* 0x0000000513057224 */ /* 0x000fe400078e0200 */
[----:B012---:R-:W-:Y:S02]  /*0ed0*/  IMAD.SHL.U32 R6, R2, 0x4, RZ ;  /* 0x0000000402067824 */ /* 0x007fe400078e00ff */
[----:B------:R-:W-:-:S05]  /*0ee0*/  IMAD.IADD R3, R3, 0x1, R5 ;  /* 0x0000000103037824 */ /* 0x000fca00078e0205 */
[----:B------:R-:W-:Y:S02]  /*0ef0*/  SHF.L.U64.HI R0, R2, 0x2, R3 ;  /* 0x0000000202007819 */ /* 0x000fe40000010203 */
[C---:B---3--:R-:W-:Y:S02]  /*0f00*/  IADD3 R4, P1, PT, R6.reuse, UR10, RZ ;  /* 0x0000000a06047c10 */ /* 0x048fe4000ff3e0ff */
[----:B------:R-:W-:Y:S02]  /*0f10*/  IADD3 R2, P0, PT, R6, UR8, RZ ;  /* 0x0000000806027c10 */ /* 0x000fe4000ff1e0ff */
[C---:B------:R-:W-:Y:S02]  /*0f20*/  IADD3.X R5, PT, PT, R0.reuse, UR11, RZ, P1, !PT ;  /* 0x0000000b00057c10 */ /* 0x040fe40008ffe4ff */
[----:B------:R-:W-:-:S04]  /*0f30*/  IADD3.X R3, PT, PT, R0, UR9, RZ, P0, !PT ;  /* 0x0000000900037c10 */ /* 0x000fc800087fe4ff */
[----:B------:R-:W2:Y:S04]  /*0f40*/  LDG.E R5, desc[UR6][R4.64] ;  /* 0x0000000604057981 */ /* 0x000ea8000c1e1900 */
[----:B------:R-:W2:Y:S01]  /*0f50*/  LDG.E R2, desc[UR6][R2.64] ;  /* 0x0000000602027981 */ /* 0x000ea2000c1e1900 */
[----:B----4-:R-:W-:-:S04]  /*0f60*/  IADD3 R6, P0, PT, R6, UR4, RZ ;  /* 0x0000000406067c10 */ /* 0x010fc8000ff1e0ff */
[----:B------:R-:W-:Y:S01]  /*0f70*/  IADD3.X R7, PT, PT, R0, UR5, RZ, P0, !PT ;  /* 0x0000000500077c10 */ /* 0x000fe200087fe4ff */
[----:B--2---:R-:W-:-:S05]  /*0f80*/  FADD R9, R2, R5 ;  /* 0x0000000502097221 */ /* 0x004fca0000000000 */
[----:B------:R-:W-:Y:S01]  /*0f90*/  STG.E desc[UR6][R6.64], R9 ;  /* 0x0000000906007986 */ /* 0x000fe2000c101906 */
[----:B------:R-:W-:Y:S05]  /*0fa0*/  EXIT ;  /* 0x000000000000794d */ /* 0x000fea0003800000 */
.L_x_4:
[----:B------:R-:W-:-:S00]  /*0fb0*/  BRA `(.L_x_4) ;  /* 0xfffffffc00fc7947 */ /* 0x000fc0000383ffff */
[----:B------:R-:W-:-:S00]  /*0fc0*/  NOP ;  /* 0x0000000000007918 */ /* 0x000fc00000000000 */
        /* <DEDUP_REMOVED lines=11> */
.L_x_12:


//--------------------- .text._Z11kernel_1t1rPfS_S_m --------------------------
	.section	.text._Z11kernel_1t1rPfS_S_m,"ax",@progbits
	.align	128
        .global         _Z11kernel_1t1rPfS_S_m
        .type           _Z11kernel_1t1rPfS_S_m,@function
        .size           _Z11kernel_1t1rPfS_S_m,(.L_x_13 - _Z11kernel_1t1rPfS_S_m)
        .other          _Z11kernel_1t1rPfS_S_m,@"STO_CUDA_ENTRY STV_DEFAULT"
_Z11kernel_1t1rPfS_S_m:
.text._Z11kernel_1t1rPfS_S_m:
[----:B------:R-:W-:Y:S01]  /*0000*/  LDC R1, c[0x0][0x37c] ;  /* 0x0000df00ff017b82 */ /* 0x000fe20000000800 */
[----:B------:R-:W0:Y:S07]  /*0010*/  S2R R5, SR_TID.Y ;  /* 0x0000000000057919 */ /* 0x000e2e0000002200 */
[----:B------:R-:W0:Y:S01]  /*0020*/  S2UR UR4, SR_CTAID.Y ;  /* 0x00000000000479c3 */ /* 0x000e220000002600 */
[----:B------:R-:W1:Y:S07]  /*0030*/  LDCU.64 UR8, c[0x0][0x398] ;  /* 0x00007300ff0877ac */ /* 0x000e6e0008000a00 */
[----:B------:R-:W0:Y:S02]  /*0040*/  LDC R0, c[0x0][0x364] ;  /* 0x0000d900ff007b82 */ /* 0x000e240000000800 */
[----:B0-----:R-:W-:-:S05]  /*0050*/  IMAD R5, R0, UR4, R5 ;  /* 0x0000000400057c24 */ /* 0x001fca000f8e0205 */
[----:B-1----:R-:W-:-:S04]  /*0060*/  ISETP.GE.U32.AND P0, PT, R5, UR8, PT ;  /* 0x0000000805007c0c */ /* 0x002fc8000bf06070 */
[----:B------:R-:W-:-:S13]  /*0070*/  ISETP.GE.U32.AND.EX P0, PT, RZ, UR9, PT, P0 ;  /* 0x00000009ff007c0c */ /* 0x000fda000bf06100 */
[----:B------:R-:W-:Y:S05]  /*0080*/  @P0 EXIT ;  /* 0x000000000000094d */ /* 0x000fea0003800000 */
[----:B------:R-:W-:Y:S02]  /*0090*/  UISETP.GE.U32.AND UP0, UPT, UR8, 0x10, UPT ;  /* 0x000000100800788c */ /* 0x000fe4000bf06070 */
[C---:B------:R-:W-:Y:S01]  /*00a0*/  IMAD.WIDE.U32 R2, R5.reuse, UR8, RZ ;  /* 0x0000000805027c25 */ /* 0x040fe2000f8e00ff */
[----:B------:R-:W-:Y:S02]  /*00b0*/  ULOP3.LUT UR12, UR8, 0xf, URZ, 0xc0, !UPT ;  /* 0x0000000f080c7892 */ /* 0x000fe4000f8ec0ff */
[----:B------:R-:W-:Y:S02]  /*00c0*/  UISETP.GE.U32.AND.EX UP0, UPT, UR9, URZ, UPT, UP0 ;  /* 0x000000ff0900728c */ /* 0x000fe4000bf06100 */
[----:B------:R-:W-:Y:S01]  /*00d0*/  IMAD R5, R5, UR9, R3 ;  /* 0x0000000905057c24 */ /* 0x000fe2000f8e0203 */
[----:B------:R-:W-:Y:S01]  /*00e0*/  UMOV UR5, URZ ;  /* 0x000000ff00057c82 */ /* 0x000fe20008000000 */
[----:B------:R-:W-:Y:S01]  /*00f0*/  UMOV UR6, URZ ;  /* 0x000000ff00067c82 */ /* 0x000fe20008000000 */
[----:B------:R-:W0:Y:S04]  /*0100*/  LDCU.64 UR10, c[0x0][0x358] ;  /* 0x00006b00ff0a77ac */ /* 0x000e280008000a00 */
[----:B------:R-:W-:Y:S05]  /*0110*/  BRA.U !UP0, `(.L_x_5) ;  /* 0x00000005086c7547 */ /* 0x000fea000b800000 */
[----:B------:R-:W1:Y:S01]  /*0120*/  LDCU.128 UR16, c[0x0][0x380] ;  /* 0x00007000ff1077ac */ /* 0x000e620008000c00 */
[C---:B------:R-:W-:Y:S01]  /*0130*/  LEA R4, P0, R2.reuse, 0x20, 0x2 ;  /* 0x0000002002047811 */ /* 0x040fe200078010ff */
[----:B------:R-:W2:Y:S03]  /*0140*/  LDCU.64 UR14, c[0x0][0x390] ;  /* 0x00007200ff0e77ac */ /* 0x000ea60008000a00 */
[----:B------:R-:W-:Y:S01]  /*0150*/  LEA.HI.X R15, R2, RZ, R5, 0x2, P0 ;  /* 0x000000ff020f7211 */ /* 0x000fe200000f1405 */
[----:B------:R-:W3:Y:S01]  /*0160*/  LDCU UR6, c[0x0][0x39c] ;  /* 0x00007380ff0677ac */ /* 0x000ee20008000800 */
[----:B------:R-:W-:Y:S01]  /*0170*/  ULOP3.LUT UR5, UR8, 0xfffffff0, URZ, 0xc0, !UPT ;  /* 0xfffffff008057892 */ /* 0x000fe2000f8ec0ff */
[----:B-1----:R-:W-:-:S06]  /*0180*/  IADD3 R8, P1, PT, R4, UR16, RZ ;  /* 0x0000001004087c10 */ /* 0x002fcc000ff3e0ff */
[----:B------:R-:W-:Y:S01]  /*0190*/  UMOV UR4, UR5 ;  /* 0x0000000500047c82 */ /* 0x000fe20008000000 */
[C---:B------:R-:W-:Y:S02]  /*01a0*/  IADD3 R6, P2, PT, R4.reuse, UR18, RZ ;  /* 0x0000001204067c10 */ /* 0x040fe4000ff5e0ff */
[----:B--2---:R-:W-:Y:S02]  /*01b0*/  IADD3 R4, P3, PT, R4, UR14, RZ ;  /* 0x0000000e04047c10 */ /* 0x004fe4000ff7e0ff */
[C---:B------:R-:W-:Y:S02]  /*01c0*/  IADD3.X R9, PT, PT, R15.reuse, UR17, RZ, P1, !PT ;  /* 0x000000110f097c10 */ /* 0x040fe40008ffe4ff */
[C---:B------:R-:W-:Y:S01]  /*01d0*/  IADD3.X R7, PT, PT, R15.reuse, UR19, RZ, P2, !PT ;  /* 0x000000130f077c10 */ /* 0x040fe200097fe4ff */
[----:B---3--:R-:W-:Y:S01]  /*01e0*/  UMOV UR7, UR6 ;  /* 0x0000000600077c82 */ /* 0x008fe20008000000 */
[----:B------:R-:W-:-:S07]  /*01f0*/  IADD3.X R15, PT, PT, R15, UR15, RZ, P3, !PT ;  /* 0x0000000f0f0f7c10 */ /* 0x000fce0009ffe4ff */
.L_x_6:
[----:B0-----:R-:W2:Y:S04]  /*0200*/  LDG.E R0, desc[UR10][R8.64+-0x20] ;  /* 0xffffe00a08007981 */ /* 0x001ea8000c1e1900 */
[----:B-1----:R-:W2:Y:S01]  /*0210*/  LDG.E R11, desc[UR10][R6.64+-0x20] ;  /* 0xffffe00a060b7981 */ /* 0x002ea2000c1e1900 */
[----:B------:R-:W-:Y:S02]  /*0220*/  IMAD.MOV.U32 R10, RZ, RZ, R4 ;  /* 0x000000ffff0a7224 */ /* 0x000fe400078e0004 */
[----:B--2---:R-:W-:Y:S01]  /*0230*/  FADD R13, R0, R11 ;  /* 0x0000000b000d7221 */ /* 0x004fe20000000000 */
[----:B------:R-:W-:-:S05]  /*0240*/  IMAD.MOV.U32 R11, RZ, RZ, R15 ;  /* 0x000000ffff0b7224 */ /* 0x000fca00078e000f */
[----:B------:R0:W-:Y:S04]  /*0250*/  STG.E desc[UR10][R10.64+-0x20], R13 ;  /* 0xffffe00d0a007986 */ /* 0x0001e8000c10190a */
[----:B------:R-:W2:Y:S04]  /*0260*/  LDG.E R0, desc[UR10][R8.64+-0x1c] ;  /* 0xffffe40a08007981 */ /* 0x000ea8000c1e1900 */
[----:B------:R-:W2:Y:S02]  /*0270*/  LDG.E R15, desc[UR10][R6.64+-0x1c] ;  /* 0xffffe40a060f7981 */ /* 0x000ea4000c1e1900 */
[----:B--2---:R-:W-:-:S05]  /*0280*/  FADD R15, R0, R15 ;  /* 0x0000000f000f7221 */ /* 0x004fca0000000000 */
[----:B------:R1:W-:Y:S04]  /*0290*/  STG.E desc[UR10][R10.64+-0x1c], R15 ;  /* 0xffffe40f0a007986 */ /* 0x0003e8000c10190a */
[----:B------:R-:W2:Y:S04]  /*02a0*/  LDG.E R0, desc[UR10][R8.64+-0x18] ;  /* 0xffffe80a08007981 */ /* 0x000ea8000c1e1900 */
[----:B------:R-:W2:Y:S02]  /*02b0*/  LDG.E R17, desc[UR10][R6.64+-0x18] ;  /* 0xffffe80a06117981 */ /* 0x000ea4000c1e1900 */
[----:B--2---:R-:W-:-:S05]  /*02c0*/  FADD R17, R0, R17 ;  /* 0x0000001100117221 */ /* 0x004fca0000000000 */
[----:B------:R2:W-:Y:S04]  /*02d0*/  STG.E desc[UR10][R10.64+-0x18], R17 ;  /* 0xffffe8110a007986 */ /* 0x0005e8000c10190a */
[----:B------:R-:W3:Y:S04]  /*02e0*/  LDG.E R0, desc[UR10][R8.64+-0x14] ;  /* 0xffffec0a08007981 */ /* 0x000ee8000c1e1900 */
[----:B------:R-:W3:Y:S02]  /*02f0*/  LDG.E R19, desc[UR10][R6.64+-0x14] ;  /* 0xffffec0a06137981 */ /* 0x000ee4000c1e1900 */
[----:B---3--:R-:W-:-:S05]  /*0300*/  FADD R19, R0, R19 ;  /* 0x0000001300137221 */ /* 0x008fca0000000000 */
[----:B------:R3:W-:Y:S04]  /*0310*/  STG.E desc[UR10][R10.64+-0x14], R19 ;  /* 0xffffec130a007986 */ /* 0x0007e8000c10190a */
[----:B------:R-:W4:Y:S04]  /*0320*/  LDG.E R0, desc[UR10][R8.64+-0x10] ;  /* 0xfffff00a08007981 */ /* 0x000f28000c1e1900 */
[----:B0-----:R-:W4:Y:S02]  /*0330*/  LDG.E R13, desc[UR10][R6.64+-0x10] ;  /* 0xfffff00a060d7981 */ /* 0x001f24000c1e1900 */
[----:B----4-:R-:W-:-:S05]  /*0340*/  FADD R13, R0, R13 ;  /* 0x0000000d000d7221 */ /* 0x010fca0000000000 */
[----:B------:R0:W-:Y:S04]  /*0350*/  STG.E desc[UR10][R10.64+-0x10], R13 ;  /* 0xfffff00d0a007986 */ /* 0x0001e8000c10190a */
[----:B------:R-:W4:Y:S04]  /*0360*/  LDG.E R0, desc[UR10][R8.64+-0xc] ;  /* 0xfffff40a08007981 */ /* 0x000f28000c1e1900 */
[----:B-1----:R-:W4:Y:S02]  /*0370*/  LDG.E R15, desc[UR10][R6.64+-0xc] ;  /* 0xfffff40a060f7981 */ /* 0x002f24000c1e1900 */
[----:B----4-:R-:W-:-:S05]  /*0380*/  FADD R15, R0, R15 ;  /* 0x0000000f000f7221 */ /* 0x010fca0000000000 */
[----:B------:R1:W-:Y:S04]  /*0390*/  STG.E desc[UR10][R10.64+-0xc], R15 ;  /* 0xfffff40f0a007986 */ /* 0x0003e8000c10190a */
[----:B------:R-:W4:Y:S04]  /*03a0*/  LDG.E R0, desc[UR10][R8.64+-0x8] ;  /* 0xfffff80a08007981 */ /* 0x000f28000c1e1900 */
[----:B--2---:R-:W4:Y:S02]  /*03b0*/  LDG.E R17, desc[UR10][R6.64+-0x8] ;  /* 0xfffff80a06117981 */ /* 0x004f24000c1e1900 */
[----:B----4-:R-:W-:-:S05]  /*03c0*/  FADD R17, R0, R17 ;  /* 0x0000001100117221 */ /* 0x010fca0000000000 */
[----:B------:R2:W-:Y:S04]  /*03d0*/  STG.E desc[UR10][R10.64+-0x8], R17 ;  /* 0xfffff8110a007986 */ /* 0x0005e8000c10190a */
[----:B------:R-:W4:Y:S04]  /*03e0*/  LDG.E R0, desc[UR10][R8.64+-0x4] ;  /* 0xfffffc0a08007981 */ /* 0x000f28000c1e1900 */
[----:B---3--:R-:W4:Y:S02]  /*03f0*/  LDG.E R19, desc[UR10][R6.64+-0x4] ;  /* 0xfffffc0a06137981 */ /* 0x008f24000c1e1900 */
[----:B----4-:R-:W-:-:S05]  /*0400*/  FADD R19, R0, R19 ;  /* 0x0000001300137221 */ /* 0x010fca0000000000 */
        /* <DEDUP_REMOVED lines=20> */
[----:B------:R-:W-:Y:S04]  /*0550*/  STG.E desc[UR10][R10.64+0x10], R13 ;  /* 0x0000100d0a007986 */ /* 0x000fe8000c10190a */
        /* <DEDUP_REMOVED lines=8> */
[----:B------:R2:W4:Y:S04]  /*05e0*/  LDG.E R0, desc[UR10][R8.64+0x1c] ;  /* 0x00001c0a08007981 */ /* 0x000528000c1e1900 */
[----:B---3--:R3:W4:Y:S01]  /*05f0*/  LDG.E R19, desc[UR10][R6.64+0x1c] ;  /* 0x00001c0a06137981 */ /* 0x008722000c1e1900 */
[----:B------:R-:W-:Y:S01]  /*0600*/  UIADD3 UR4, UP0, UPT, UR4, -0x10, URZ ;  /* 0xfffffff004047890 */ /* 0x000fe2000ff1e0ff */
[----:B------:R-:W-:-:S03]  /*0610*/  IADD3 R4, P2, PT, R10, 0x40, RZ ;  /* 0x000000400a047810 */ /* 0x000fc60007f5e0ff */
[----:B------:R-:W-:Y:S01]  /*0620*/  UIADD3.X UR7, UPT, UPT, UR7, -0x1, URZ, UP0, !UPT ;  /* 0xffffffff07077890 */ /* 0x000fe200087fe4ff */
[----:B--2---:R-:W-:Y:S01]  /*0630*/  IADD3 R8, P0, PT, R8, 0x40, RZ ;  /* 0x0000004008087810 */ /* 0x004fe20007f1e0ff */
[----:B------:R-:W-:Y:S01]  /*0640*/  UISETP.NE.U32.AND UP0, UPT, UR4, URZ, UPT ;  /* 0x000000ff0400728c */ /* 0x000fe2000bf05070 */
[----:B0-----:R-:W-:Y:S01]  /*0650*/  IMAD.X R15, RZ, RZ, R11, P2 ;  /* 0x000000ffff0f7224 */ /* 0x001fe200010e060b */
[----:B---3--:R-:W-:Y:S02]  /*0660*/  IADD3 R6, P1, PT, R6, 0x40, RZ ;  /* 0x0000004006067810 */ /* 0x008fe40007f3e0ff */
[----:B------:R-:W-:Y:S01]  /*0670*/  UISETP.NE.AND.EX UP0, UPT, UR7, URZ, UPT, UP0 ;  /* 0x000000ff0700728c */ /* 0x000fe2000bf05300 */
[----:B------:R-:W-:Y:S02]  /*0680*/  IMAD.X R9, RZ, RZ, R9, P0 ;  /* 0x000000ffff097224 */ /* 0x000fe400000e0609 */
[----:B------:R-:W-:Y:S02]  /*0690*/  IMAD.X R7, RZ, RZ, R7, P1 ;  /* 0x000000ffff077224 */ /* 0x000fe400008e0607 */
[----:B----4-:R-:W-:-:S05]  /*06a0*/  FADD R19, R0, R19 ;  /* 0x0000001300137221 */ /* 0x010fca0000000000 */
[----:B------:R1:W-:Y:S01]  /*06b0*/  STG.E desc[UR10][R10.64+0x1c], R19 ;  /* 0x00001c130a007986 */ /* 0x0003e2000c10190a */
[----:B------:R-:W-:Y:S05]  /*06c0*/  BRA.U UP0, `(.L_x_6) ;  /* 0xfffffff900cc7547 */ /* 0x000fea000b83ffff */
.L_x_5:
[----:B------:R-:W-:-:S04]  /*06d0*/  ISETP.NE.U32.AND P0, PT, RZ, UR12, PT ;  /* 0x0000000cff007c0c */ /* 0x000fc8000bf05070 */
[----:B------:R-:W-:-:S13]  /*06e0*/  ISETP.NE.AND.EX P0, PT, RZ, RZ, PT, P0 ;  /* 0x000000ffff00720c */ /* 0x000fda0003f05300 */
[----:B0-----:R-:W-:Y:S05]  /*06f0*/  @!P0 EXIT ;  /* 0x000000000000894d */ /* 0x001fea0003800000 */
[----:B------:R-:W-:Y:S02]  /*0700*/  UISETP.GE.U32.AND UP0, UPT, UR12, 0x8, UPT ;  /* 0x000000080c00788c */ /* 0x000fe4000bf06070 */
[----:B------:R-:W-:Y:S02]  /*0710*/  ULOP3.LUT UR7, UR8, 0x7, URZ, 0xc0, !UPT ;  /* 0x0000000708077892 */ /* 0x000fe4000f8ec0ff */
[----:B------:R-:W-:-:S09]  /*0720*/  UISETP.GE.U32.AND.EX UP0, UPT, URZ, URZ, UPT, UP0 ;  /* 0x000000ffff00728c */ /* 0x000fd2000bf06100 */
[----:B------:R-:W-:Y:S05]  /*0730*/  BRA.U !UP0, `(.L_x_7) ;  /* 0x0000000508ec7547 */ /* 0x000fea000b800000 */
[----:B------:R-:W0:Y:S01]  /*0740*/  LDCU.128 UR12, c[0x0][0x380] ;  /* 0x00007000ff0c77ac */ /* 0x000e220008000c00 */
[----:B------:R-:W-:Y:S01]  /*0750*/  IADD3 R13, P0, PT, R2, UR5, RZ ;  /* 0x00000005020d7c10 */ /* 0x000fe2000ff1e0ff */
[----:B------:R-:W2:Y:S03]  /*0760*/  LDCU.64 UR16, c[0x0][0x390] ;  /* 0x00007200ff1077ac */ /* 0x000ea60008000a00 */
[----:B------:R-:W-:Y:S01]  /*0770*/  IADD3.X R0, PT, PT, R5, UR6, RZ, P0, !PT ;  /* 0x0000000605007c10 */ /* 0x000fe200087fe4ff */
[----:B-1----:R-:W-:-:S03]  /*0780*/  IMAD.SHL.U32 R10, R13, 0x4, RZ ;  /* 0x000000040d0a7824 */ /* 0x002fc600078e00ff */
[----:B------:R-:W-:Y:S02]  /*0790*/  SHF.L.U64.HI R13, R13, 0x2, R0 ;  /* 0x000000020d0d7819 */ /* 0x000fe40000010200 */
[C---:B0-----:R-:W-:Y:S02]  /*07a0*/  IADD3 R8, P1, PT, R10.reuse, UR14, RZ ;  /* 0x0000000e0a087c10 */ /* 0x041fe4000ff3e0ff */
[----:B------:R-:W-:Y:S02]  /*07b0*/  IADD3 R6, P0, PT, R10, UR12, RZ ;  /* 0x0000000c0a067c10 */ /* 0x000fe4000ff1e0ff */
[C---:B------:R-:W-:Y:S02]  /*07c0*/  IADD3.X R9, PT, PT, R13.reuse, UR15, RZ, P1, !PT ;  /* 0x0000000f0d097c10 */ /* 0x040fe40008ffe4ff */
[----:B------:R-:W-:-:S04]  /*07d0*/  IADD3.X R7, PT, PT, R13, UR13, RZ, P0, !PT ;  /* 0x0000000d0d077c10 */ /* 0x000fc800087fe4ff */
[----:B------:R-:W3:Y:S04]  /*07e0*/  LDG.E R9, desc[UR10][R8.64] ;  /* 0x0000000a08097981 */ /* 0x000ee8000c1e1900 */
[----:B------:R-:W3:Y:S01]  /*07f0*/  LDG.E R6, desc[UR10][R6.64] ;  /* 0x0000000a06067981 */ /* 0x000ee2000c1e1900 */
[----:B------:R-:W-:-:S06]  /*0800*/  UIADD3 UR4, UPT, UPT, UR5, 0x1, URZ ;  /* 0x0000000105047890 */ /* 0x000fcc000fffe0ff */
[----:B------:R-:W-:-:S05]  /*0810*/  IADD3 R4, P0, PT, R2, UR4, RZ ;  /* 0x0000000402047c10 */ /* 0x000fca000ff1e0ff */
[----:B------:R-:W-:Y:S02]  /*0820*/  IMAD.X R11, RZ, RZ, R5, P0 ;  /* 0x000000ffff0b7224 */ /* 0x000fe400000e0605 */
[----:B------:R-:W-:Y:S01]  /*0830*/  IMAD.SHL.U32 R0, R4, 0x4, RZ ;  /* 0x0000000404007824 */ /* 0x000fe200078e00ff */
[----:B--2---:R-:W-:Y:S02]  /*0840*/  IADD3 R10, P0, PT, R10, UR16, RZ ;  /* 0x000000100a0a7c10 */ /* 0x004fe4000ff1e0ff */
[----:B------:R-:W-:Y:S02]  /*0850*/  SHF.L.U64.HI R4, R4, 0x2, R11 ;  /* 0x0000000204047819 */ /* 0x000fe4000001020b */
[C---:B------:R-:W-:Y:S02]  /*0860*/  IADD3 R14, P2, PT, R0.reuse, UR14, RZ ;  /* 0x0000000e000e7c10 */ /* 0x040fe4000ff5e0ff */
[----:B------:R-:W-:Y:S02]  /*0870*/  IADD3 R12, P1, PT, R0, UR12, RZ ;  /* 0x0000000c000c7c10 */ /* 0x000fe4000ff3e0ff */
[----:B------:R-:W-:-:S02]  /*0880*/  IADD3.X R11, PT, PT, R13, UR17, RZ, P0, !PT ;  /* 0x000000110d0b7c10 */ /* 0x000fc400087fe4ff */
[C---:B------:R-:W-:Y:S02]  /*0890*/  IADD3.X R15, PT, PT, R4.reuse, UR15, RZ, P2, !PT ;  /* 0x0000000f040f7c10 */ /* 0x040fe400097fe4ff */
[----:B------:R-:W-:Y:S01]  /*08a0*/  IADD3.X R13, PT, PT, R4, UR13, RZ, P1, !PT ;  /* 0x0000000d040d7c10 */ /* 0x000fe20008ffe4ff */
[----:B---3--:R-:W-:-:S05]  /*08b0*/  FADD R19, R6, R9 ;  /* 0x0000000906137221 */ /* 0x008fca0000000000 */
[----:B------:R0:W-:Y:S04]  /*08c0*/  STG.E desc[UR10][R10.64], R19 ;  /* 0x000000130a007986 */ /* 0x0001e8000c10190a */
[----:B------:R-:W0:Y:S04]  /*08d0*/  LDG.E R12, desc[UR10][R12.64] ;  /* 0x0000000a0c0c7981 */ /* 0x000e28000c1e1900 */
[----:B------:R-:W0:Y:S01]  /*08e0*/  LDG.E R15, desc[UR10][R14.64] ;  /* 0x0000000a0e0f7981 */ /* 0x000e22000c1e1900 */
[----:B------:R-:W-:-:S06]  /*08f0*/  UIADD3 UR4, UPT, UPT, UR5, 0x2, URZ ;  /* 0x0000000205047890 */ /* 0x000fcc000fffe0ff */
[----:B------:R-:W-:-:S05]  /*0900*/  IADD3 R20, P0, PT, R2, UR4, RZ ;  /* 0x0000000402147c10 */ /* 0x000fca000ff1e0ff */
[----:B------:R-:W-:Y:S02]  /*0910*/  IMAD.X R7, RZ, RZ, R5, P0 ;  /* 0x000000ffff077224 */ /* 0x000fe400000e0605 */
        /* <DEDUP_REMOVED lines=8> */
[----:B0-----:R-:W-:-:S05]  /*09a0*/  FADD R19, R12, R15 ;  /* 0x0000000f0c137221 */ /* 0x001fca0000000000 */
        /* <DEDUP_REMOVED lines=61> */
[----:B------:R-:W2:Y:S04]  /*0d80*/  LDG.E R8, desc[UR10][R8.64] ;  /* 0x0000000a08087981 */ /* 0x000ea8000c1e1900 */
[----:B------:R-:W2:Y:S01]  /*0d90*/  LDG.E R17, desc[UR10][R16.64] ;  /* 0x0000000a10117981 */ /* 0x000ea2000c1e1900 */
        /* <DEDUP_REMOVED lines=13> */
[----:B------:R-:W3:Y:S04]  /*0e70*/  LDG.E R12, desc[UR10][R12.64] ;  /* 0x0000000a0c0c7981 */ /* 0x000ee8000c1e1900 */
[----:B------:R-:W3:Y:S01]  /*0e80*/  LDG.E R15, desc[UR10][R14.64] ;  /* 0x0000000a0e0f7981 */ /* 0x000ee2000c1e1900 */
[----:B0-----:R-:W-:-:S04]  /*0e90*/  IADD3 R6, P0, PT, R0, UR16, RZ ;  /* 0x0000001000067c10 */ /* 0x001fc8000ff1e0ff */
[----:B------:R-:W-:Y:S01]  /*0ea0*/  IADD3.X R7, PT, PT, R4, UR17, RZ, P0, !PT ;  /* 0x0000001104077c10 */ /* 0x000fe200087fe4ff */
[----:B------:R-:W-:Y:S01]  /*0eb0*/  UIADD3 UR5, UPT, UPT, UR5, 0x8, URZ ;  /* 0x0000000805057890 */ /* 0x000fe2000fffe0ff */
[----:B------:R-:W-:Y:S01]  /*0ec0*/  UMOV UR6, URZ ;  /* 0x000000ff00067c82 */ /* 0x000fe20008000000 */
[----:B---3--:R-:W-:-:S05]  /*0ed0*/  FADD R9, R12, R15 ;  /* 0x0000000f0c097221 */ /* 0x008fca0000000000 */
[----:B------:R2:W-:Y:S05]  /*0ee0*/  STG.E desc[UR10][R6.64], R9 ;  /* 0x0000000906007986 */ /* 0x0005ea000c10190a */
.L_x_7:
[----:B------:R-:W-:-:S04]  /*0ef0*/  ISETP.NE.U32.AND P0, PT, RZ, UR7, PT ;  /* 0x00000007ff007c0c */ /* 0x000fc8000bf05070 */
[----:B------:R-:W-:-:S13]  /*0f00*/  ISETP.NE.AND.EX P0, PT, RZ, RZ, PT, P0 ;  /* 0x000000ffff00720c */ /* 0x000fda0003f05300 */
[----:B------:R-:W-:Y:S05]  /*0f10*/  @!P0 EXIT ;  /* 0x000000000000894d */ /* 0x000fea0003800000 */
[----:B------:R-:W-:Y:S01]  /*0f20*/  UISETP.GE.U32.AND UP0, UPT, UR7, 0x4, UPT ;  /* 0x000000040700788c */ /* 0x000fe2000bf06070 */
[----:B------:R-:W0:Y:S03]  /*0f30*/  LDCU.64 UR20, c[0x0][0x390] ;  /* 0x00007200ff1477ac */ /* 0x000e260008000a00 */
[----:B------:R-:W-:Y:S01]  /*0f40*/  UISETP.GE.U32.AND.EX UP0, UPT, URZ, URZ, UPT, UP0 ;  /* 0x000000ffff00728c */ /* 0x000fe2000bf06100 */
[----:B------:R-:W3:Y:S01]  /*0f50*/  LDCU.128 UR16, c[0x0][0x380] ;  /* 0x00007000ff1077ac */ /* 0x000ee20008000c00 */
[----:B------:R-:W-:Y:S01]  /*0f60*/  ULOP3.LUT UR7, UR8, 0x3, URZ, 0xc0, !UPT ;  /* 0x0000000308077892 */ /* 0x000fe2000f8ec0ff */
[----:B------:R-:W-:-:S06]  /*0f70*/  UMOV UR4, URZ ;  /* 0x000000ff00047c82 */ /* 0x000fcc0008000000 */
[----:B------:R-:W-:Y:S05]  /*0f80*/  BRA.U !UP0, `(.L_x_8) ;  /* 0x0000000108fc7547 */ /* 0x000fea000b800000 */
[----:B------:R-:W4:Y:S01]  /*0f90*/  LDCU.128 UR12, c[0x0][0x380] ;  /* 0x00007000ff0c77ac */ /* 0x000f220008000c00 */
[----:B------:R-:W-:Y:S01]  /*0fa0*/  IADD3 R0, P0, PT, R2, UR5, RZ ;  /* 0x0000000502007c10 */ /* 0x000fe2000ff1e0ff */
[----:B------:R-:W5:Y:S03]  /*0fb0*/  LDCU.64 UR8, c[0x0][0x390] ;  /* 0x00007200ff0877ac */ /* 0x000f660008000a00 */
[----:B--2---:R-:W-:Y:S01]  /*0fc0*/  IADD3.X R7, PT, PT, R5, UR6, RZ, P0, !PT ;  /* 0x0000000605077c10 */ /* 0x004fe200087fe4ff */
[----:B-1----:R-:W-:-:S03]  /*0fd0*/  IMAD.SHL.U32 R10, R0, 0x4, RZ ;  /* 0x00000004000a7824 */ /* 0x002fc600078e00ff */
[----:B------:R-:W-:Y:S02]  /*0fe0*/  SHF.L.U64.HI R0, R0, 0x2, R7 ;  /* 0x0000000200007819 */ /* 0x000fe40000010207 */
[C---:B----4-:R-:W-:Y:S02]  /*0ff0*/  IADD3 R8, P1, PT, R10.reuse, UR14, RZ ;  /* 0x0000000e0a087c10 */ /* 0x050fe4000ff3e0ff */
[----:B------:R-:W-:Y:S02]  /*1000*/  IADD3 R6, P0, PT, R10, UR12, RZ ;  /* 0x0000000c0a067c10 */ /* 0x000fe4000ff1e0ff */
[C---:B------:R-:W-:Y:S02]  /*1010*/  IADD3.X R9, PT, PT, R0.reuse, UR15, RZ, P1, !PT ;  /* 0x0000000f00097c10 */ /* 0x040fe40008ffe4ff */
[----:B------:R-:W-:-:S04]  /*1020*/  IADD3.X R7, PT, PT, R0, UR13, RZ, P0, !PT ;  /* 0x0000000d00077c10 */ /* 0x000fc800087fe4ff */
[----:B------:R-:W2:Y:S04]  /*1030*/  LDG.E R9, desc[UR10][R8.64] ;  /* 0x0000000a08097981 */ /* 0x000ea8000c1e1900 */
[----:B------:R-:W2:Y:S01]  /*1040*/  LDG.E R6, desc[UR10][R6.64] ;  /* 0x0000000a06067981 */ /* 0x000ea2000c1e1900 */
[----:B------:R-:W-:-:S06]  /*1050*/  UIADD3 UR6, UPT, UPT, UR5, 0x1, URZ ;  /* 0x0000000105067890 */ /* 0x000fcc000fffe0ff */
[----:B------:R-:W-:-:S05]  /*1060*/  IADD3 R4, P0, PT, R2, UR6, RZ ;  /* 0x0000000602047c10 */ /* 0x000fca000ff1e0ff */
[----:B------:R-:W-:Y:S02]  /*1070*/  IMAD.X R11, RZ, RZ, R5, P0 ;  /* 0x000000ffff0b7224 */ /* 0x000fe400000e0605 */
[----:B------:R-:W-:Y:S01]  /*1080*/  IMAD.SHL.U32 R16, R4, 0x4, RZ ;  /* 0x0000000404107824 */ /* 0x000fe200078e00ff */
[----:B-----5:R-:W-:Y:S02]  /*1090*/  IADD3 R10, P0, PT, R10, UR8, RZ ;  /* 0x000000080a0a7c10 */ /* 0x020fe4000ff1e0ff */
        /* <DEDUP_REMOVED lines=8> */
[----:B------:R-:W1:Y:S04]  /*1120*/  LDG.E R12, desc[UR10][R12.64] ;  /* 0x0000000a0c0c7981 */ /* 0x000e68000c1e1900 */
[----:B------:R-:W1:Y:S01]  /*1130*/  LDG.E R15, desc[UR10][R14.64] ;  /* 0x0000000a0e0f7981 */ /* 0x000e62000c1e1900 */
        /* <DEDUP_REMOVED lines=11> */
[----:B-1----:R-:W-:-:S05]  /*11f0*/  FADD R19, R12, R15 ;  /* 0x0000000f0c137221 */ /* 0x002fca0000000000 */
        /* <DEDUP_REMOVED lines=20> */
[----:B------:R-:W-:Y:S01]  /*1340*/  UIADD3 UR5, UPT, UPT, UR5, 0x4, URZ ;  /* 0x0000000405057890 */ /* 0x000fe2000fffe0ff */
[----:B------:R-:W-:Y:S01]  /*1350*/  UMOV UR6, URZ ;  /* 0x000000ff00067c82 */ /* 0x000fe20008000000 */
[----:B--2---:R-:W-:-:S05]  /*1360*/  FADD R9, R12, R15 ;  /* 0x0000000f0c097221 */ /* 0x004fca0000000000 */
[----:B------:R4:W-:Y:S05]  /*1370*/  STG.E desc[UR10][R6.64], R9 ;  /* 0x0000000906007986 */ /* 0x0009ea000c10190a */
.L_x_8:
[----:B------:R-:W-:-:S04]  /*1380*/  ISETP.NE.U32.AND P0, PT, RZ, UR7, PT ;  /* 0x00000007ff007c0c */ /* 0x000fc8000bf05070 */
[----:B------:R-:W-:-:S13]  /*1390*/  ISETP.NE.AND.EX P0, PT, RZ, UR4, PT, P0 ;  /* 0x00000004ff007c0c */ /* 0x000fda000bf05300 */
[----:B0--3--:R-:W-:Y:S05]  /*13a0*/  @!P0 EXIT ;  /* 0x000000000000894d */ /* 0x009fea0003800000 */
.L_x_9:
[----:B------:R-:W-:-:S04]  /*13b0*/  IADD3 R0, P0, PT, R2, UR5, RZ ;  /* 0x0000000502007c10 */ /* 0x000fc8000ff1e0ff */
[----:B--2-4-:R-:W-:Y:S01]  /*13c0*/  IADD3.X R7, PT, PT, R5, UR6, RZ, P0, !PT ;  /* 0x0000000605077c10 */ /* 0x014fe200087fe4ff */
[----:B01----:R-:W-:-:S03]  /*13d0*/  IMAD.SHL.U32 R10, R0, 0x4, RZ ;  /* 0x00000004000a7824 */ /* 0x003fc600078e00ff */
[----:B------:R-:W-:Y:S02]  /*13e0*/  SHF.L.U64.HI R0, R0, 0x2, R7 ;  /* 0x0000000200007819 */ /* 0x000fe40000010207 */
[C---:B------:R-:W-:Y:S02]  /*13f0*/  IADD3 R8, P1, PT, R10.reuse, UR18, RZ ;  /* 0x000000120a087c10 */ /* 0x040fe4000ff3e0ff */
[----:B------:R-:W-:Y:S02]  /*1400*/  IADD3 R6, P0, PT, R10, UR16, RZ ;  /* 0x000000100a067c10 */ /* 0x000fe4000ff1e0ff */
[C---:B------:R-:W-:Y:S02]  /*1410*/  IADD3.X R9, PT, PT, R0.reuse, UR19, RZ, P1, !PT ;  /* 0x0000001300097c10 */ /* 0x040fe40008ffe4ff */
[----:B------:R-:W-:-:S04]  /*1420*/  IADD3.X R7, PT, PT, R0, UR17, RZ, P0, !PT ;  /* 0x0000001100077c10 */ /* 0x000fc800087fe4ff */
[----:B------:R-:W2:Y:S04]  /*1430*/  LDG.E R9, desc[UR10][R8.64] ;  /* 0x0000000a08097981 */ /* 0x000ea8000c1e1900 */
[----:B------:R-:W2:Y:S01]  /*1440*/  LDG.E R6, desc[UR10][R6.64] ;  /* 0x0000000a06067981 */ /* 0x000ea2000c1e1900 */
[----:B------:R-:W-:-:S04]  /*1450*/  IADD3 R10, P0, PT, R10, UR20, RZ ;  /* 0x000000140a0a7c10 */ /* 0x000fc8000ff1e0ff */
[----:B------:R-:W-:Y:S01]  /*1460*/  IADD3.X R11, PT, PT, R0, UR21, RZ, P0, !PT ;  /* 0x00000015000b7c10 */ /* 0x000fe200087fe4ff */
[----:B------:R-:W-:-:S04]  /*1470*/  UIADD3 UR7, UP0, UPT, UR7, -0x1, URZ ;  /* 0xffffffff07077890 */ /* 0x000fc8000ff1e0ff */
[----:B------:R-:W-:Y:S02]  /*1480*/  UIADD3.X UR4, UPT, UPT, UR4, -0x1, URZ, UP0, !UPT ;  /* 0xffffffff04047890 */ /* 0x000fe400087fe4ff */
[----:B------:R-:W-:-:S04]  /*1490*/  UISETP.NE.U32.AND UP0, UPT, UR7, URZ, UPT ;  /* 0x000000ff0700728c */ /* 0x000fc8000bf05070 */
[----:B------:R-:W-:Y:S02]  /*14a0*/  UISETP.NE.AND.EX UP0, UPT, UR4, URZ, UPT, UP0 ;  /* 0x000000ff0400728c */ /* 0x000fe4000bf05300 */
[----:B------:R-:W-:Y:S01]  /*14b0*/  UIADD3 UR5, UPT, UPT, UR5, 0x1, URZ ;  /* 0x0000000105057890 */ /* 0x000fe2000fffe0ff */
[----:B------:R-:W-:Y:S01]  /*14c0*/  UMOV UR6, URZ ;  /* 0x000000ff00067c82 */ /* 0x000fe20008000000 */
[----:B--2---:R-:W-:-:S05]  /*14d0*/  FADD R13, R6, R9 ;  /* 0x00000009060d7221 */ /* 0x004fca0000000000 */
[----:B------:R0:W-:Y:S01]  /*14e0*/  STG.E desc[UR10][R10.64], R13 ;  /* 0x0000000d0a007986 */ /* 0x0001e2000c10190a */
[----:B------:R-:W-:Y:S05]  /*14f0*/  BRA.U UP0, `(.L_x_9) ;  /* 0xfffffffd00ac7547 */ /* 0x000fea000b83ffff */
[----:B------:R-:W-:Y:S05]  /*1500*/  EXIT ;  /* 0x000000000000794d */ /* 0x000fea0003800000 */
.L_x_10:
        /* <DEDUP_REMOVED lines=15> */
.L_x_13:


//--------------------- .text._Z11kernel_1t1ePfS_S_m --------------------------
	.section	.text._Z11kernel_1t1ePfS_S_m,"ax",@progbits
	.align	128
        .global         _Z11kernel_1t1ePfS_S_m
        .type           _Z11kernel_1t1ePfS_S_m,@function
        .size           _Z11kernel_1t1ePfS_S_m,(.L_x_14 - _Z11kernel_1t1ePfS_S_m)
        .other          _Z11kernel_1t1ePfS_S_m,@"STO_CUDA_ENTRY STV_DEFAULT"
_Z11kernel_1t1ePfS_S_m:
.text._Z11kernel_1t1ePfS_S_m:
[----:B------:R-:W-:Y:S01]  /*0000*/  LDC R1, c[0x0][0x37c] ;  /* 0x0000df00ff017b82 */ /* 0x000fe20000000800 */
[----:B------:R-:W0:Y:S07]  /*0010*/  S2R R0, SR_TID.Y ;  /* 0x0000000000007919 */ /* 0x000e2e0000002200 */
[----:B------:R-:W0:Y:S01]  /*0020*/  LDC R3, c[0x0][0x364] ;  /* 0x0000d900ff037b82 */ /* 0x000e220000000800 */
[----:B------:R-:W1:Y:S01]  /*0030*/  LDCU.64 UR6, c[0x0][0x398] ;  /* 0x00007300ff0677ac */ /* 0x000e620008000a00 */
[----:B------:R-:W2:Y:S06]  /*0040*/  S2R R7, SR_TID.X ;  /* 0x0000000000077919 */ /* 0x000eac0000002100 */
[----:B------:R-:W0:Y:S08]  /*0050*/  S2UR UR4, SR_CTAID.Y ;  /* 0x00000000000479c3 */ /* 0x000e300000002600 */
[----:B------:R-:W2:Y:S08]  /*0060*/  S2UR UR5, SR_CTAID.X ;  /* 0x00000000000579c3 */ /* 0x000eb00000002500 */
[----:B------:R-:W2:Y:S01]  /*0070*/  LDC R2, c[0x0][0x360] ;  /* 0x0000d800ff027b82 */ /* 0x000ea20000000800 */
[----:B0-----:R-:W-:-:S02]  /*0080*/  IMAD R0, R3, UR4, R0 ;  /* 0x0000000403007c24 */ /* 0x001fc4000f8e0200 */
[----:B--2---:R-:W-:-:S05]  /*0090*/  IMAD R7, R2, UR5, R7 ;  /* 0x0000000502077c24 */ /* 0x004fca000f8e0207 */
[----:B------:R-:W-:Y:S02]  /*00a0*/  ISETP.GT.U32.AND P0, PT, R0, R7, PT ;  /* 0x000000070000720c */ /* 0x000fe40003f04070 */
[----:B------:R-:W-:-:S04]  /*00b0*/  SHF.R.S32.HI R2, RZ, 0x1f, R7 ;  /* 0x0000001fff027819 */ /* 0x000fc80000011407 */
[----:B------:R-:W-:-:S04]  /*00c0*/  ISETP.GT.U32.AND.EX P0, PT, RZ, R2, PT, P0 ;  /* 0x00000002ff00720c */ /* 0x000fc80003f04100 */
[----:B------:R-:W-:Y:S02]  /*00d0*/  SEL R3, R0, R7, P0 ;  /* 0x0000000700037207 */ /* 0x000fe40000000000 */
[----:B------:R-:W-:Y:S02]  /*00e0*/  SEL R2, R2, RZ, !P0 ;  /* 0x000000ff02027207 */ /* 0x000fe40004000000 */
[----:B-1----:R-:W-:-:S04]  /*00f0*/  ISETP.GE.U32.AND P0, PT, R3, UR6, PT ;  /* 0x0000000603007c0c */ /* 0x002fc8000bf06070 */
[----:B------:R-:W-:-:S13]  /*0100*/  ISETP.GE.U32.AND.EX P0, PT, R2, UR7, PT, P0 ;  /* 0x0000000702007c0c */ /* 0x000fda000bf06100 */
[----:B------:R-:W-:Y:S05]  /*0110*/  @P0 EXIT ;  /* 0x000000000000094d */ /* 0x000fea0003800000 */
[----:B------:R-:W0:Y:S01]  /*0120*/  LDC.64 R2, c[0x0][0x380] ;  /* 0x0000e000ff027b82 */ /* 0x000e220000000a00 */
[----:B------:R-:W1:Y:S01]  /*0130*/  LDCU.64 UR4, c[0x0][0x358] ;  /* 0x00006b00ff0477ac */ /* 0x000e620008000a00 */
[----:B------:R-:W-:-:S06]  /*0140*/  IMAD R9, R0, UR6, R7 ;  /* 0x0000000600097c24 */ /* 0x000fcc000f8e0207 */
[----:B------:R-:W2:Y:S08]  /*0150*/  LDC.64 R4, c[0x0][0x388] ;  /* 0x0000e200ff047b82 */ /* 0x000eb00000000a00 */
[----:B------:R-:W3:Y:S01]  /*0160*/  LDC.64 R6, c[0x0][0x390] ;  /* 0x0000e400ff067b82 */ /* 0x000ee20000000a00 */
[----:B0-----:R-:W-:-:S06]  /*0170*/  IMAD.WIDE R2, R9, 0x4, R2 ;  /* 0x0000000409027825 */ /* 0x001fcc00078e0202 */
[----:B-1----:R-:W4:Y:S01]  /*0180*/  LDG.E R2, desc[UR4][R2.64] ;  /* 0x0000000402027981 */ /* 0x002f22000c1e1900 */
[----:B--2---:R-:W-:-:S06]  /*0190*/  IMAD.WIDE R4, R9, 0x4, R4 ;  /* 0x0000000409047825 */ /* 0x004fcc00078e0204 */
[----:B------:R-:W4:Y:S01]  /*01a0*/  LDG.E R5, desc[UR4][R4.64] ;  /* 0x0000000404057981 */ /* 0x000f22000c1e1900 */
[----:B---3--:R-:W-:-:S04]  /*01b0*/  IMAD.WIDE R6, R9, 0x4, R6 ;  /* 0x0000000409067825 */ /* 0x008fc800078e0206 */
[----:B----4-:R-:W-:-:S05]  /*01c0*/  FADD R9, R2, R5 ;  /* 0x0000000502097221 */ /* 0x010fca0000000000 */
[----:B------:R-:W-:Y:S01]  /*01d0*/  STG.E desc[UR4][R6.64], R9 ;  /* 0x0000000906007986 */ /* 0x000fe2000c101904 */
[----:B------:R-:W-:Y:S05]  /*01e0*/  EXIT ;  /* 0x000000000000794d */ /* 0x000fea0003800000 */
.L_x_11:
        /* <DEDUP_REMOVED lines=9> */
.L_x_14:


//--------------------- .nv.shared.reserved.0     --------------------------
	.section	.nv.shared.reserved.0,"aw",@nobits
	.weak		__nv_reservedSMEM_offset_0_alias
	.size		__nv_reservedSMEM_offset_0_alias, 0, 64
	.other		__nv_reservedSMEM_offset_0_alias,@"STO_CUDA_RESERVED_SHARED STV_DEFAULT"
__nv_reservedSMEM_offset_0_alias:
	.zero		0
	.zero		64


//--------------------- .nv.constant0._Z11kernel_1t1cPfS_S_m --------------------------
	.section	.nv.constant0._Z11kernel_1t1cPfS_S_m,"a",@progbits
	.sectionflags	@""
	.align	4
.nv.constant0._Z11kernel_1t1cPfS_S_m:
	.zero		928


//--------------------- .nv.constant0._Z11kernel_1t1rPfS_S_m --------------------------
	.section	.nv.constant0._Z11kernel_1t1rPfS_S_m,"a",@progbits
	.sectionflags	@""
	.align	4
.nv.constant0._Z11kernel_1t1rPfS_S_m:
	.zero		928


//--------------------- .nv.constant0._Z11kernel_1t1ePfS_S_m --------------------------
	.section	.nv.constant0._Z11kernel_1t1ePfS_S_m,"a",@progbits
	.sectionflags	@""
	.align	4
.nv.constant0._Z11kernel_1t1ePfS_S_m:
	.zero		928


//--------------------- SYMBOLS --------------------------

	.type		.nv.reservedSmem.offset0,@object
	.size		.nv.reservedSmem.offset0,0x4
